//
// Generated by NVIDIA NVVM Compiler
//
// Compiler Build ID: CL-36424714
// Cuda compilation tools, release 13.0, V13.0.88
// Based on NVVM 20.0.0
//

.version 9.0
.target sm_100
.address_size 64

	// .globl	_Z18unrollKernel_floatPKfPfiiiiii

.visible .entry _Z18unrollKernel_floatPKfPfiiiiii(
	.param .u64 .ptr .align 1 _Z18unrollKernel_floatPKfPfiiiiii_param_0,
	.param .u64 .ptr .align 1 _Z18unrollKernel_floatPKfPfiiiiii_param_1,
	.param .u32 _Z18unrollKernel_floatPKfPfiiiiii_param_2,
	.param .u32 _Z18unrollKernel_floatPKfPfiiiiii_param_3,
	.param .u32 _Z18unrollKernel_floatPKfPfiiiiii_param_4,
	.param .u32 _Z18unrollKernel_floatPKfPfiiiiii_param_5,
	.param .u32 _Z18unrollKernel_floatPKfPfiiiiii_param_6,
	.param .u32 _Z18unrollKernel_floatPKfPfiiiiii_param_7
)
{
	.reg .pred 	%p<95>;
	.reg .b32 	%r<72>;
	.reg .b32 	%f<61>;
	.reg .b64 	%rd<21>;

	ld.param.u64 	%rd9, [_Z18unrollKernel_floatPKfPfiiiiii_param_0];
	ld.param.u64 	%rd10, [_Z18unrollKernel_floatPKfPfiiiiii_param_1];
	ld.param.u32 	%r30, [_Z18unrollKernel_floatPKfPfiiiiii_param_2];
	ld.param.u32 	%r31, [_Z18unrollKernel_floatPKfPfiiiiii_param_3];
	ld.param.u32 	%r32, [_Z18unrollKernel_floatPKfPfiiiiii_param_4];
	ld.param.u32 	%r33, [_Z18unrollKernel_floatPKfPfiiiiii_param_5];
	ld.param.u32 	%r35, [_Z18unrollKernel_floatPKfPfiiiiii_param_6];
	ld.param.u32 	%r34, [_Z18unrollKernel_floatPKfPfiiiiii_param_7];
	cvta.to.global.u64 	%rd1, %rd9;
	cvta.to.global.u64 	%rd2, %rd10;
	mov.u32 	%r36, %ctaid.x;
	mov.u32 	%r37, %ntid.x;
	mov.u32 	%r38, %tid.x;
	mad.lo.s32 	%r1, %r36, %r37, %r38;
	mul.lo.s32 	%r39, %r34, %r35;
	setp.ge.s32 	%p2, %r1, %r39;
	@%p2 bra 	$L__BB0_48;
	rem.s32 	%r2, %r1, %r34;
	setp.lt.s32 	%p3, %r30, 1;
	@%p3 bra 	$L__BB0_48;
	setp.lt.s32 	%p4, %r33, 1;
	@%p4 bra 	$L__BB0_48;
	and.b32  	%r3, %r33, 7;
	add.s32 	%r4, %r3, -1;
	and.b32  	%r5, %r33, 3;
	and.b32  	%r6, %r33, 2147483640;
	and.b32  	%r7, %r33, 1;
	div.s32 	%r8, %r1, %r34;
	mul.lo.s32 	%r9, %r30, %r1;
	mov.b32 	%r66, 0;
$L__BB0_4:
	add.s32 	%r42, %r66, %r9;
	mul.lo.s32 	%r11, %r42, %r33;
	mul.lo.s32 	%r12, %r66, %r31;
	mov.b32 	%r67, 0;
$L__BB0_5:
	setp.lt.u32 	%p5, %r33, 8;
	add.s32 	%r44, %r67, %r8;
	add.s32 	%r45, %r11, %r67;
	mul.lo.s32 	%r14, %r45, %r33;
	add.s32 	%r46, %r44, %r12;
	mul.lo.s32 	%r15, %r46, %r32;
	setp.gt.s32 	%p6, %r44, -1;
	setp.lt.s32 	%p7, %r44, %r31;
	and.pred  	%p1, %p6, %p7;
	mov.b32 	%r70, 0;
	@%p5 bra 	$L__BB0_24;
	mov.b32 	%r68, 0;
$L__BB0_7:
	.pragma "nounroll";
	add.s32 	%r17, %r68, %r2;
	add.s32 	%r48, %r17, %r15;
	setp.gt.s32 	%p8, %r17, -1;
	setp.lt.s32 	%p9, %r17, %r32;
	and.pred  	%p10, %p8, %p9;
	and.pred  	%p12, %p1, %p10;
	mul.wide.s32 	%rd11, %r48, 4;
	add.s64 	%rd3, %rd1, %rd11;
	mov.f32 	%f46, 0f00000000;
	not.pred 	%p13, %p12;
	@%p13 bra 	$L__BB0_9;
	ld.global.f32 	%f46, [%rd3];
$L__BB0_9:
	add.s32 	%r49, %r68, %r14;
	mul.wide.s32 	%rd12, %r49, 4;
	add.s64 	%rd4, %rd2, %rd12;
	st.global.f32 	[%rd4], %f46;
	add.s32 	%r50, %r17, 1;
	setp.gt.s32 	%p14, %r50, -1;
	setp.lt.s32 	%p15, %r50, %r32;
	and.pred  	%p16, %p14, %p15;
	and.pred  	%p17, %p1, %p16;
	mov.f32 	%f47, 0f00000000;
	not.pred 	%p18, %p17;
	@%p18 bra 	$L__BB0_11;
	ld.global.f32 	%f47, [%rd3+4];
$L__BB0_11:
	st.global.f32 	[%rd4+4], %f47;
	add.s32 	%r51, %r17, 2;
	setp.gt.s32 	%p19, %r51, -1;
	setp.lt.s32 	%p20, %r51, %r32;
	and.pred  	%p21, %p19, %p20;
	and.pred  	%p22, %p1, %p21;
	mov.f32 	%f48, 0f00000000;
	not.pred 	%p23, %p22;
	@%p23 bra 	$L__BB0_13;
	ld.global.f32 	%f48, [%rd3+8];
$L__BB0_13:
	st.global.f32 	[%rd4+8], %f48;
	add.s32 	%r52, %r17, 3;
	setp.gt.s32 	%p24, %r52, -1;
	setp.lt.s32 	%p25, %r52, %r32;
	and.pred  	%p26, %p24, %p25;
	and.pred  	%p27, %p1, %p26;
	mov.f32 	%f49, 0f00000000;
	not.pred 	%p28, %p27;
	@%p28 bra 	$L__BB0_15;
	ld.global.f32 	%f49, [%rd3+12];
$L__BB0_15:
	st.global.f32 	[%rd4+12], %f49;
	add.s32 	%r53, %r17, 4;
	setp.gt.s32 	%p29, %r53, -1;
	setp.lt.s32 	%p30, %r53, %r32;
	and.pred  	%p31, %p29, %p30;
	and.pred  	%p32, %p1, %p31;
	mov.f32 	%f50, 0f00000000;
	not.pred 	%p33, %p32;
	@%p33 bra 	$L__BB0_17;
	ld.global.f32 	%f50, [%rd3+16];
$L__BB0_17:
	st.global.f32 	[%rd4+16], %f50;
	add.s32 	%r54, %r17, 5;
	setp.gt.s32 	%p34, %r54, -1;
	setp.lt.s32 	%p35, %r54, %r32;
	and.pred  	%p36, %p34, %p35;
	and.pred  	%p37, %p1, %p36;
	mov.f32 	%f51, 0f00000000;
	not.pred 	%p38, %p37;
	@%p38 bra 	$L__BB0_19;
	ld.global.f32 	%f51, [%rd3+20];
$L__BB0_19:
	st.global.f32 	[%rd4+20], %f51;
	add.s32 	%r55, %r17, 6;
	setp.gt.s32 	%p39, %r55, -1;
	setp.lt.s32 	%p40, %r55, %r32;
	and.pred  	%p41, %p39, %p40;
	and.pred  	%p42, %p1, %p41;
	mov.f32 	%f52, 0f00000000;
	not.pred 	%p43, %p42;
	@%p43 bra 	$L__BB0_21;
	ld.global.f32 	%f52, [%rd3+24];
$L__BB0_21:
	st.global.f32 	[%rd4+24], %f52;
	add.s32 	%r56, %r17, 7;
	setp.gt.s32 	%p44, %r56, -1;
	setp.lt.s32 	%p45, %r56, %r32;
	and.pred  	%p46, %p44, %p45;
	and.pred  	%p47, %p1, %p46;
	mov.f32 	%f53, 0f00000000;
	not.pred 	%p48, %p47;
	@%p48 bra 	$L__BB0_23;
	ld.global.f32 	%f53, [%rd3+28];
$L__BB0_23:
	st.global.f32 	[%rd4+28], %f53;
	add.s32 	%r68, %r68, 8;
	setp.ne.s32 	%p49, %r68, %r6;
	mov.u32 	%r70, %r6;
	@%p49 bra 	$L__BB0_7;
$L__BB0_24:
	setp.eq.s32 	%p50, %r3, 0;
	@%p50 bra 	$L__BB0_46;
	setp.lt.u32 	%p51, %r4, 3;
	@%p51 bra 	$L__BB0_35;
	add.s32 	%r20, %r70, %r2;
	add.s32 	%r57, %r20, %r15;
	setp.gt.s32 	%p52, %r20, -1;
	setp.lt.s32 	%p53, %r20, %r32;
	and.pred  	%p54, %p52, %p53;
	and.pred  	%p56, %p1, %p54;
	mul.wide.s32 	%rd13, %r57, 4;
	add.s64 	%rd5, %rd1, %rd13;
	mov.f32 	%f54, 0f00000000;
	not.pred 	%p57, %p56;
	@%p57 bra 	$L__BB0_28;
	ld.global.f32 	%f54, [%rd5];
$L__BB0_28:
	add.s32 	%r58, %r70, %r14;
	mul.wide.s32 	%rd14, %r58, 4;
	add.s64 	%rd6, %rd2, %rd14;
	st.global.f32 	[%rd6], %f54;
	add.s32 	%r59, %r20, 1;
	setp.gt.s32 	%p58, %r59, -1;
	setp.lt.s32 	%p59, %r59, %r32;
	and.pred  	%p60, %p58, %p59;
	and.pred  	%p61, %p1, %p60;
	mov.f32 	%f55, 0f00000000;
	not.pred 	%p62, %p61;
	@%p62 bra 	$L__BB0_30;
	ld.global.f32 	%f55, [%rd5+4];
$L__BB0_30:
	st.global.f32 	[%rd6+4], %f55;
	add.s32 	%r60, %r20, 2;
	setp.gt.s32 	%p63, %r60, -1;
	setp.lt.s32 	%p64, %r60, %r32;
	and.pred  	%p65, %p63, %p64;
	and.pred  	%p66, %p1, %p65;
	mov.f32 	%f56, 0f00000000;
	not.pred 	%p67, %p66;
	@%p67 bra 	$L__BB0_32;
	ld.global.f32 	%f56, [%rd5+8];
$L__BB0_32:
	st.global.f32 	[%rd6+8], %f56;
	add.s32 	%r61, %r20, 3;
	setp.gt.s32 	%p68, %r61, -1;
	setp.lt.s32 	%p69, %r61, %r32;
	and.pred  	%p70, %p68, %p69;
	and.pred  	%p71, %p1, %p70;
	mov.f32 	%f57, 0f00000000;
	not.pred 	%p72, %p71;
	@%p72 bra 	$L__BB0_34;
	ld.global.f32 	%f57, [%rd5+12];
$L__BB0_34:
	st.global.f32 	[%rd6+12], %f57;
	add.s32 	%r70, %r70, 4;
$L__BB0_35:
	setp.eq.s32 	%p73, %r5, 0;
	@%p73 bra 	$L__BB0_46;
	setp.eq.s32 	%p74, %r5, 1;
	@%p74 bra 	$L__BB0_42;
	add.s32 	%r23, %r70, %r2;
	add.s32 	%r62, %r23, %r15;
	setp.gt.s32 	%p75, %r23, -1;
	setp.lt.s32 	%p76, %r23, %r32;
	and.pred  	%p77, %p75, %p76;
	and.pred  	%p79, %p1, %p77;
	mul.wide.s32 	%rd15, %r62, 4;
	add.s64 	%rd7, %rd1, %rd15;
	mov.f32 	%f58, 0f00000000;
	not.pred 	%p80, %p79;
	@%p80 bra 	$L__BB0_39;
	ld.global.f32 	%f58, [%rd7];
$L__BB0_39:
	add.s32 	%r63, %r70, %r14;
	mul.wide.s32 	%rd16, %r63, 4;
	add.s64 	%rd8, %rd2, %rd16;
	st.global.f32 	[%rd8], %f58;
	add.s32 	%r64, %r23, 1;
	setp.gt.s32 	%p81, %r64, -1;
	setp.lt.s32 	%p82, %r64, %r32;
	and.pred  	%p83, %p81, %p82;
	and.pred  	%p84, %p1, %p83;
	mov.f32 	%f59, 0f00000000;
	not.pred 	%p85, %p84;
	@%p85 bra 	$L__BB0_41;
	ld.global.f32 	%f59, [%rd7+4];
$L__BB0_41:
	st.global.f32 	[%rd8+4], %f59;
	add.s32 	%r70, %r70, 2;
$L__BB0_42:
	setp.eq.s32 	%p86, %r7, 0;
	@%p86 bra 	$L__BB0_46;
	add.s32 	%r65, %r70, %r2;
	add.s32 	%r26, %r70, %r14;
	add.s32 	%r27, %r65, %r15;
	setp.gt.s32 	%p87, %r65, -1;
	setp.lt.s32 	%p88, %r65, %r32;
	and.pred  	%p89, %p87, %p88;
	and.pred  	%p91, %p1, %p89;
	mov.f32 	%f60, 0f00000000;
	not.pred 	%p92, %p91;
	@%p92 bra 	$L__BB0_45;
	mul.wide.s32 	%rd17, %r27, 4;
	add.s64 	%rd18, %rd1, %rd17;
	ld.global.f32 	%f60, [%rd18];
$L__BB0_45:
	mul.wide.s32 	%rd19, %r26, 4;
	add.s64 	%rd20, %rd2, %rd19;
	st.global.f32 	[%rd20], %f60;
$L__BB0_46:
	add.s32 	%r67, %r67, 1;
	setp.ne.s32 	%p93, %r67, %r33;
	@%p93 bra 	$L__BB0_5;
	add.s32 	%r66, %r66, 1;
	setp.ne.s32 	%p94, %r66, %r30;
	@%p94 bra 	$L__BB0_4;
$L__BB0_48:
	ret;

}
	// .globl	_Z18compute_dLdW_floatPfS_S_iiii
.visible .entry _Z18compute_dLdW_floatPfS_S_iiii(
	.param .u64 .ptr .align 1 _Z18compute_dLdW_floatPfS_S_iiii_param_0,
	.param .u64 .ptr .align 1 _Z18compute_dLdW_floatPfS_S_iiii_param_1,
	.param .u64 .ptr .align 1 _Z18compute_dLdW_floatPfS_S_iiii_param_2,
	.param .u32 _Z18compute_dLdW_floatPfS_S_iiii_param_3,
	.param .u32 _Z18compute_dLdW_floatPfS_S_iiii_param_4,
	.param .u32 _Z18compute_dLdW_floatPfS_S_iiii_param_5,
	.param .u32 _Z18compute_dLdW_floatPfS_S_iiii_param_6
)
{
	.reg .pred 	%p<13>;
	.reg .b32 	%r<46>;
	.reg .b32 	%f<68>;
	.reg .b64 	%rd<53>;

	ld.param.u64 	%rd4, [_Z18compute_dLdW_floatPfS_S_iiii_param_0];
	ld.param.u64 	%rd5, [_Z18compute_dLdW_floatPfS_S_iiii_param_1];
	ld.param.u64 	%rd3, [_Z18compute_dLdW_floatPfS_S_iiii_param_2];
	ld.param.u32 	%r21, [_Z18compute_dLdW_floatPfS_S_iiii_param_3];
	ld.param.u32 	%r22, [_Z18compute_dLdW_floatPfS_S_iiii_param_4];
	ld.param.u32 	%r23, [_Z18compute_dLdW_floatPfS_S_iiii_param_5];
	ld.param.u32 	%r24, [_Z18compute_dLdW_floatPfS_S_iiii_param_6];
	cvta.to.global.u64 	%rd1, %rd4;
	cvta.to.global.u64 	%rd2, %rd5;
	mov.u32 	%r25, %ctaid.y;
	mov.u32 	%r26, %ntid.y;
	mov.u32 	%r27, %tid.y;
	mad.lo.s32 	%r1, %r25, %r26, %r27;
	mov.u32 	%r28, %ctaid.x;
	mov.u32 	%r29, %ntid.x;
	mov.u32 	%r30, %tid.x;
	mad.lo.s32 	%r2, %r28, %r29, %r30;
	setp.ge.s32 	%p1, %r1, %r24;
	setp.ge.s32 	%p2, %r2, %r23;
	or.pred  	%p3, %p2, %p1;
	@%p3 bra 	$L__BB1_14;
	mul.lo.s32 	%r3, %r22, %r21;
	setp.lt.s32 	%p4, %r3, 1;
	mov.f32 	%f67, 0f00000000;
	@%p4 bra 	$L__BB1_13;
	and.b32  	%r4, %r3, 7;
	setp.lt.u32 	%p5, %r3, 8;
	mov.f32 	%f67, 0f00000000;
	mov.b32 	%r44, 0;
	@%p5 bra 	$L__BB1_5;
	and.b32  	%r44, %r3, 2147483640;
	neg.s32 	%r42, %r44;
	shl.b32 	%r7, %r23, 3;
	shl.b32 	%r8, %r24, 3;
	mov.f32 	%f67, 0f00000000;
	mul.wide.s32 	%rd10, %r24, 4;
	mul.wide.s32 	%rd12, %r23, 4;
	mov.u32 	%r40, %r1;
	mov.u32 	%r41, %r2;
$L__BB1_4:
	.pragma "nounroll";
	mul.wide.s32 	%rd6, %r40, 4;
	add.s64 	%rd7, %rd2, %rd6;
	ld.global.f32 	%f17, [%rd7];
	mul.wide.s32 	%rd8, %r41, 4;
	add.s64 	%rd9, %rd1, %rd8;
	ld.global.f32 	%f18, [%rd9];
	fma.rn.f32 	%f19, %f17, %f18, %f67;
	add.s64 	%rd11, %rd7, %rd10;
	ld.global.f32 	%f20, [%rd11];
	add.s64 	%rd13, %rd9, %rd12;
	ld.global.f32 	%f21, [%rd13];
	fma.rn.f32 	%f22, %f20, %f21, %f19;
	add.s64 	%rd14, %rd11, %rd10;
	ld.global.f32 	%f23, [%rd14];
	add.s64 	%rd15, %rd13, %rd12;
	ld.global.f32 	%f24, [%rd15];
	fma.rn.f32 	%f25, %f23, %f24, %f22;
	add.s64 	%rd16, %rd14, %rd10;
	ld.global.f32 	%f26, [%rd16];
	add.s64 	%rd17, %rd15, %rd12;
	ld.global.f32 	%f27, [%rd17];
	fma.rn.f32 	%f28, %f26, %f27, %f25;
	add.s64 	%rd18, %rd16, %rd10;
	ld.global.f32 	%f29, [%rd18];
	add.s64 	%rd19, %rd17, %rd12;
	ld.global.f32 	%f30, [%rd19];
	fma.rn.f32 	%f31, %f29, %f30, %f28;
	add.s64 	%rd20, %rd18, %rd10;
	ld.global.f32 	%f32, [%rd20];
	add.s64 	%rd21, %rd19, %rd12;
	ld.global.f32 	%f33, [%rd21];
	fma.rn.f32 	%f34, %f32, %f33, %f31;
	add.s64 	%rd22, %rd20, %rd10;
	ld.global.f32 	%f35, [%rd22];
	add.s64 	%rd23, %rd21, %rd12;
	ld.global.f32 	%f36, [%rd23];
	fma.rn.f32 	%f37, %f35, %f36, %f34;
	add.s64 	%rd24, %rd22, %rd10;
	ld.global.f32 	%f38, [%rd24];
	add.s64 	%rd25, %rd23, %rd12;
	ld.global.f32 	%f39, [%rd25];
	fma.rn.f32 	%f67, %f38, %f39, %f37;
	add.s32 	%r42, %r42, 8;
	add.s32 	%r41, %r41, %r7;
	add.s32 	%r40, %r40, %r8;
	setp.ne.s32 	%p6, %r42, 0;
	@%p6 bra 	$L__BB1_4;
$L__BB1_5:
	setp.eq.s32 	%p7, %r4, 0;
	@%p7 bra 	$L__BB1_13;
	and.b32  	%r16, %r3, 3;
	setp.lt.u32 	%p8, %r4, 4;
	@%p8 bra 	$L__BB1_8;
	mad.lo.s32 	%r32, %r44, %r24, %r1;
	mul.wide.s32 	%rd26, %r32, 4;
	add.s64 	%rd27, %rd2, %rd26;
	ld.global.f32 	%f41, [%rd27];
	mad.lo.s32 	%r33, %r44, %r23, %r2;
	mul.wide.s32 	%rd28, %r33, 4;
	add.s64 	%rd29, %rd1, %rd28;
	ld.global.f32 	%f42, [%rd29];
	fma.rn.f32 	%f43, %f41, %f42, %f67;
	mul.wide.s32 	%rd30, %r24, 4;
	add.s64 	%rd31, %rd27, %rd30;
	ld.global.f32 	%f44, [%rd31];
	mul.wide.s32 	%rd32, %r23, 4;
	add.s64 	%rd33, %rd29, %rd32;
	ld.global.f32 	%f45, [%rd33];
	fma.rn.f32 	%f46, %f44, %f45, %f43;
	add.s64 	%rd34, %rd31, %rd30;
	ld.global.f32 	%f47, [%rd34];
	add.s64 	%rd35, %rd33, %rd32;
	ld.global.f32 	%f48, [%rd35];
	fma.rn.f32 	%f49, %f47, %f48, %f46;
	add.s64 	%rd36, %rd34, %rd30;
	ld.global.f32 	%f50, [%rd36];
	add.s64 	%rd37, %rd35, %rd32;
	ld.global.f32 	%f51, [%rd37];
	fma.rn.f32 	%f67, %f50, %f51, %f49;
	add.s32 	%r44, %r44, 4;
$L__BB1_8:
	setp.eq.s32 	%p9, %r16, 0;
	@%p9 bra 	$L__BB1_13;
	setp.eq.s32 	%p10, %r16, 1;
	@%p10 bra 	$L__BB1_11;
	mad.lo.s32 	%r34, %r44, %r24, %r1;
	mul.wide.s32 	%rd38, %r34, 4;
	add.s64 	%rd39, %rd2, %rd38;
	ld.global.f32 	%f53, [%rd39];
	mad.lo.s32 	%r35, %r44, %r23, %r2;
	mul.wide.s32 	%rd40, %r35, 4;
	add.s64 	%rd41, %rd1, %rd40;
	ld.global.f32 	%f54, [%rd41];
	fma.rn.f32 	%f55, %f53, %f54, %f67;
	mul.wide.s32 	%rd42, %r24, 4;
	add.s64 	%rd43, %rd39, %rd42;
	ld.global.f32 	%f56, [%rd43];
	mul.wide.s32 	%rd44, %r23, 4;
	add.s64 	%rd45, %rd41, %rd44;
	ld.global.f32 	%f57, [%rd45];
	fma.rn.f32 	%f67, %f56, %f57, %f55;
	add.s32 	%r44, %r44, 2;
$L__BB1_11:
	and.b32  	%r36, %r3, 1;
	setp.eq.b32 	%p11, %r36, 1;
	not.pred 	%p12, %p11;
	@%p12 bra 	$L__BB1_13;
	mad.lo.s32 	%r37, %r44, %r24, %r1;
	mul.wide.s32 	%rd46, %r37, 4;
	add.s64 	%rd47, %rd2, %rd46;
	ld.global.f32 	%f58, [%rd47];
	mad.lo.s32 	%r38, %r44, %r23, %r2;
	mul.wide.s32 	%rd48, %r38, 4;
	add.s64 	%rd49, %rd1, %rd48;
	ld.global.f32 	%f59, [%rd49];
	fma.rn.f32 	%f67, %f58, %f59, %f67;
$L__BB1_13:
	mad.lo.s32 	%r39, %r23, %r1, %r2;
	cvta.to.global.u64 	%rd50, %rd3;
	mul.wide.s32 	%rd51, %r39, 4;
	add.s64 	%rd52, %rd50, %rd51;
	st.global.f32 	[%rd52], %f67;
$L__BB1_14:
	ret;

}
	// .globl	_Z18compute_dLdB_floatPfS_iii
.visible .entry _Z18compute_dLdB_floatPfS_iii(
	.param .u64 .ptr .align 1 _Z18compute_dLdB_floatPfS_iii_param_0,
	.param .u64 .ptr .align 1 _Z18compute_dLdB_floatPfS_iii_param_1,
	.param .u32 _Z18compute_dLdB_floatPfS_iii_param_2,
	.param .u32 _Z18compute_dLdB_floatPfS_iii_param_3,
	.param .u32 _Z18compute_dLdB_floatPfS_iii_param_4
)
{
	.reg .pred 	%p<11>;
	.reg .b32 	%r<40>;
	.reg .b32 	%f<83>;
	.reg .b64 	%rd<43>;

	ld.param.u64 	%rd3, [_Z18compute_dLdB_floatPfS_iii_param_0];
	ld.param.u64 	%rd2, [_Z18compute_dLdB_floatPfS_iii_param_1];
	ld.param.u32 	%r24, [_Z18compute_dLdB_floatPfS_iii_param_2];
	ld.param.u32 	%r25, [_Z18compute_dLdB_floatPfS_iii_param_3];
	ld.param.u32 	%r26, [_Z18compute_dLdB_floatPfS_iii_param_4];
	cvta.to.global.u64 	%rd1, %rd3;
	mov.u32 	%r27, %ctaid.x;
	mov.u32 	%r28, %ntid.x;
	mov.u32 	%r29, %tid.x;
	mad.lo.s32 	%r1, %r27, %r28, %r29;
	setp.ge.s32 	%p1, %r1, %r26;
	@%p1 bra 	$L__BB2_15;
	mul.lo.s32 	%r2, %r25, %r24;
	setp.lt.s32 	%p2, %r2, 1;
	mov.f32 	%f82, 0f00000000;
	@%p2 bra 	$L__BB2_14;
	and.b32  	%r3, %r2, 15;
	setp.lt.u32 	%p3, %r2, 16;
	mov.f32 	%f82, 0f00000000;
	mov.b32 	%r36, 0;
	@%p3 bra 	$L__BB2_5;
	and.b32  	%r36, %r2, 2147483632;
	neg.s32 	%r34, %r36;
	shl.b32 	%r6, %r26, 4;
	mov.f32 	%f82, 0f00000000;
	mul.wide.s32 	%rd6, %r26, 4;
	mov.u32 	%r33, %r1;
$L__BB2_4:
	.pragma "nounroll";
	mul.wide.s32 	%rd4, %r33, 4;
	add.s64 	%rd5, %rd1, %rd4;
	ld.global.f32 	%f18, [%rd5];
	add.f32 	%f19, %f82, %f18;
	add.s64 	%rd7, %rd5, %rd6;
	ld.global.f32 	%f20, [%rd7];
	add.f32 	%f21, %f19, %f20;
	add.s64 	%rd8, %rd7, %rd6;
	ld.global.f32 	%f22, [%rd8];
	add.f32 	%f23, %f21, %f22;
	add.s64 	%rd9, %rd8, %rd6;
	ld.global.f32 	%f24, [%rd9];
	add.f32 	%f25, %f23, %f24;
	add.s64 	%rd10, %rd9, %rd6;
	ld.global.f32 	%f26, [%rd10];
	add.f32 	%f27, %f25, %f26;
	add.s64 	%rd11, %rd10, %rd6;
	ld.global.f32 	%f28, [%rd11];
	add.f32 	%f29, %f27, %f28;
	add.s64 	%rd12, %rd11, %rd6;
	ld.global.f32 	%f30, [%rd12];
	add.f32 	%f31, %f29, %f30;
	add.s64 	%rd13, %rd12, %rd6;
	ld.global.f32 	%f32, [%rd13];
	add.f32 	%f33, %f31, %f32;
	add.s64 	%rd14, %rd13, %rd6;
	ld.global.f32 	%f34, [%rd14];
	add.f32 	%f35, %f33, %f34;
	add.s64 	%rd15, %rd14, %rd6;
	ld.global.f32 	%f36, [%rd15];
	add.f32 	%f37, %f35, %f36;
	add.s64 	%rd16, %rd15, %rd6;
	ld.global.f32 	%f38, [%rd16];
	add.f32 	%f39, %f37, %f38;
	add.s64 	%rd17, %rd16, %rd6;
	ld.global.f32 	%f40, [%rd17];
	add.f32 	%f41, %f39, %f40;
	add.s64 	%rd18, %rd17, %rd6;
	ld.global.f32 	%f42, [%rd18];
	add.f32 	%f43, %f41, %f42;
	add.s64 	%rd19, %rd18, %rd6;
	ld.global.f32 	%f44, [%rd19];
	add.f32 	%f45, %f43, %f44;
	add.s64 	%rd20, %rd19, %rd6;
	ld.global.f32 	%f46, [%rd20];
	add.f32 	%f47, %f45, %f46;
	add.s64 	%rd21, %rd20, %rd6;
	ld.global.f32 	%f48, [%rd21];
	add.f32 	%f82, %f47, %f48;
	add.s32 	%r34, %r34, 16;
	add.s32 	%r33, %r33, %r6;
	setp.ne.s32 	%p4, %r34, 0;
	@%p4 bra 	$L__BB2_4;
$L__BB2_5:
	setp.eq.s32 	%p5, %r3, 0;
	@%p5 bra 	$L__BB2_14;
	and.b32  	%r12, %r2, 7;
	setp.lt.u32 	%p6, %r3, 8;
	@%p6 bra 	$L__BB2_8;
	mad.lo.s32 	%r31, %r36, %r26, %r1;
	mul.wide.s32 	%rd22, %r31, 4;
	add.s64 	%rd23, %rd1, %rd22;
	ld.global.f32 	%f50, [%rd23];
	add.f32 	%f51, %f82, %f50;
	mul.wide.s32 	%rd24, %r26, 4;
	add.s64 	%rd25, %rd23, %rd24;
	ld.global.f32 	%f52, [%rd25];
	add.f32 	%f53, %f51, %f52;
	add.s64 	%rd26, %rd25, %rd24;
	ld.global.f32 	%f54, [%rd26];
	add.f32 	%f55, %f53, %f54;
	add.s64 	%rd27, %rd26, %rd24;
	ld.global.f32 	%f56, [%rd27];
	add.f32 	%f57, %f55, %f56;
	add.s64 	%rd28, %rd27, %rd24;
	ld.global.f32 	%f58, [%rd28];
	add.f32 	%f59, %f57, %f58;
	add.s64 	%rd29, %rd28, %rd24;
	ld.global.f32 	%f60, [%rd29];
	add.f32 	%f61, %f59, %f60;
	add.s64 	%rd30, %rd29, %rd24;
	ld.global.f32 	%f62, [%rd30];
	add.f32 	%f63, %f61, %f62;
	add.s64 	%rd31, %rd30, %rd24;
	ld.global.f32 	%f64, [%rd31];
	add.f32 	%f82, %f63, %f64;
	add.s32 	%r36, %r36, 8;
$L__BB2_8:
	setp.eq.s32 	%p7, %r12, 0;
	@%p7 bra 	$L__BB2_14;
	and.b32  	%r15, %r2, 3;
	setp.lt.u32 	%p8, %r12, 4;
	@%p8 bra 	$L__BB2_11;
	mad.lo.s32 	%r32, %r36, %r26, %r1;
	mul.wide.s32 	%rd32, %r32, 4;
	add.s64 	%rd33, %rd1, %rd32;
	ld.global.f32 	%f66, [%rd33];
	add.f32 	%f67, %f82, %f66;
	mul.wide.s32 	%rd34, %r26, 4;
	add.s64 	%rd35, %rd33, %rd34;
	ld.global.f32 	%f68, [%rd35];
	add.f32 	%f69, %f67, %f68;
	add.s64 	%rd36, %rd35, %rd34;
	ld.global.f32 	%f70, [%rd36];
	add.f32 	%f71, %f69, %f70;
	add.s64 	%rd37, %rd36, %rd34;
	ld.global.f32 	%f72, [%rd37];
	add.f32 	%f82, %f71, %f72;
	add.s32 	%r36, %r36, 4;
$L__BB2_11:
	setp.eq.s32 	%p9, %r15, 0;
	@%p9 bra 	$L__BB2_14;
	mad.lo.s32 	%r39, %r36, %r26, %r1;
	neg.s32 	%r38, %r15;
$L__BB2_13:
	.pragma "nounroll";
	mul.wide.s32 	%rd38, %r39, 4;
	add.s64 	%rd39, %rd1, %rd38;
	ld.global.f32 	%f73, [%rd39];
	add.f32 	%f82, %f82, %f73;
	add.s32 	%r39, %r39, %r26;
	add.s32 	%r38, %r38, 1;
	setp.ne.s32 	%p10, %r38, 0;
	@%p10 bra 	$L__BB2_13;
$L__BB2_14:
	cvta.to.global.u64 	%rd40, %rd2;
	mul.wide.s32 	%rd41, %r1, 4;
	add.s64 	%rd42, %rd40, %rd41;
	st.global.f32 	[%rd42], %f82;
$L__BB2_15:
	ret;

}


// ===== COMPILED SASS (sm_100) =====

	.target	sm_100

	.elftype	@"ET_EXEC"


//--------------------- .note.nv.tkinfo           --------------------------
	.section	.note.nv.tkinfo,"",@"SHT_NOTE"
	.sectionflags	@"SHF_NOTE_NV_TKINFO"
	.tkinfo
        /*0018*/ 	.word	0x00000002
        /*0030*/ 	.string	""
        /*0030*/ 	.string	"ptxas"
        /*0030*/ 	.string	"Cuda compilation tools, release 13.0, V13.0.88"
        /*0030*/ 	.string	"Build cuda_13.0.r13.0/compiler.36424714_0"
        /*0030*/ 	.string	"-arch sm_100 -m 64 "



//--------------------- .note.nv.cuinfo           --------------------------
	.section	.note.nv.cuinfo,"",@"SHT_NOTE"
	.sectionflags	@"SHF_NOTE_NV_CUINFO"
        /*0018*/ 	.short	0x0002
        /*001a*/ 	.short	0x0064
        /*001c*/ 	.short	0x0082
	.zero		2


//--------------------- .nv.info                  --------------------------
	.section	.nv.info,"",@"SHT_CUDA_INFO"
	.align	4


	//----- nvinfo : EIATTR_REGCOUNT
	.align		4
        /*0000*/ 	.byte	0x04, 0x2f
        /*0002*/ 	.short	(.L_1 - .L_0)
	.align		4
.L_0:
        /*0004*/ 	.word	index@(_Z18unrollKernel_floatPKfPfiiiiii)
        /*0008*/ 	.word	0x0000001a


	//----- nvinfo : EIATTR_FRAME_SIZE
	.align		4
.L_1:
        /*000c*/ 	.byte	0x04, 0x11
        /*000e*/ 	.short	(.L_3 - .L_2)
	.align		4
.L_2:
        /*0010*/ 	.word	index@(_Z18unrollKernel_floatPKfPfiiiiii)
        /*0014*/ 	.word	0x00000000


	//----- nvinfo : EIATTR_REGCOUNT
	.align		4
.L_3:
        /*0018*/ 	.byte	0x04, 0x2f
        /*001a*/ 	.short	(.L_5 - .L_4)
	.align		4
.L_4:
        /*001c*/ 	.word	index@(_Z18compute_dLdW_floatPfS_S_iiii)
        /*0020*/ 	.word	0x00000020


	//----- nvinfo : EIATTR_FRAME_SIZE
	.align		4
.L_5:
        /*0024*/ 	.byte	0x04, 0x11
        /*0026*/ 	.short	(.L_7 - .L_6)
	.align		4
.L_6:
        /*0028*/ 	.word	index@(_Z18compute_dLdW_floatPfS_S_iiii)
        /*002c*/ 	.word	0x00000000


	//----- nvinfo : EIATTR_REGCOUNT
	.align		4
.L_7:
        /*0030*/ 	.byte	0x04, 0x2f
        /*0032*/ 	.short	(.L_9 - .L_8)
	.align		4
.L_8:
        /*0034*/ 	.word	index@(_Z18compute_dLdB_floatPfS_iii)
        /*0038*/ 	.word	0x00000020


	//----- nvinfo : EIATTR_FRAME_SIZE
	.align		4
.L_9:
        /*003c*/ 	.byte	0x04, 0x11
        /*003e*/ 	.short	(.L_11 - .L_10)
	.align		4
.L_10:
        /*0040*/ 	.word	index@(_Z18compute_dLdB_floatPfS_iii)
        /*0044*/ 	.word	0x00000000


	//----- nvinfo : EIATTR_MIN_STACK_SIZE
	.align		4
.L_11:
        /*0048*/ 	.byte	0x04, 0x12
        /*004a*/ 	.short	(.L_13 - .L_12)
	.align		4
.L_12:
        /*004c*/ 	.word	index@(_Z18compute_dLdB_floatPfS_iii)
        /*0050*/ 	.word	0x00000000


	//----- nvinfo : EIATTR_MIN_STACK_SIZE
	.align		4
.L_13:
        /*0054*/ 	.byte	0x04, 0x12
        /*0056*/ 	.short	(.L_15 - .L_14)
	.align		4
.L_14:
        /*0058*/ 	.word	index@(_Z18compute_dLdW_floatPfS_S_iiii)
        /*005c*/ 	.word	0x00000000


	//----- nvinfo : EIATTR_MIN_STACK_SIZE
	.align		4
.L_15:
        /*0060*/ 	.byte	0x04, 0x12
        /*0062*/ 	.short	(.L_17 - .L_16)
	.align		4
.L_16:
        /*0064*/ 	.word	index@(_Z18unrollKernel_floatPKfPfiiiiii)
        /*0068*/ 	.word	0x00000000
.L_17:


//--------------------- .nv.compat                --------------------------
	.section	.nv.compat,"",@"SHT_CUDA_COMPAT_INFO"
	.align	4
        /*0000*/ 	.byte	0x02, 0x09, 0x00, 0x00, 0x02, 0x02, 0x01, 0x00, 0x02, 0x05, 0x05, 0x00, 0x03, 0x07, 0x01, 0x01
        /*0010*/ 	.byte	0x02, 0x03, 0x00, 0x00, 0x02, 0x06, 0x01, 0x00, 0x04, 0x0b, 0x08, 0x00, 0x09, 0x00, 0x00, 0x00
        /*0020*/ 	.byte	0x00, 0x00, 0x00, 0x00


//--------------------- .nv.info._Z18compute_dLdB_floatPfS_iii --------------------------
	.section	.nv.info._Z18compute_dLdB_floatPfS_iii,"",@"SHT_CUDA_INFO"
	.sectionflags	@""
	.align	4


	//----- nvinfo : EIATTR_CUDA_API_VERSION
	.align		4
        /*0000*/ 	.byte	0x04, 0x37
        /*0002*/ 	.short	(.L_19 - .L_18)
.L_18:
        /*0004*/ 	.word	0x00000082


	//----- nvinfo : EIATTR_KPARAM_INFO
	.align		4
.L_19:
        /*0008*/ 	.byte	0x04, 0x17
        /*000a*/ 	.short	(.L_21 - .L_20)
.L_20:
        /*000c*/ 	.word	0x00000000
        /*0010*/ 	.short	0x0004
        /*0012*/ 	.short	0x0018
        /*0014*/ 	.byte	0x00, 0xf0, 0x11, 0x00


	//----- nvinfo : EIATTR_KPARAM_INFO
	.align		4
.L_21:
        /*0018*/ 	.byte	0x04, 0x17
        /*001a*/ 	.short	(.L_23 - .L_22)
.L_22:
        /*001c*/ 	.word	0x00000000
        /*0020*/ 	.short	0x0003
        /*0022*/ 	.short	0x0014
        /*0024*/ 	.byte	0x00, 0xf0, 0x11, 0x00


	//----- nvinfo : EIATTR_KPARAM_INFO
	.align		4
.L_23:
        /*0028*/ 	.byte	0x04, 0x17
        /*002a*/ 	.short	(.L_25 - .L_24)
.L_24:
        /*002c*/ 	.word	0x00000000
        /*0030*/ 	.short	0x0002
        /*0032*/ 	.short	0x0010
        /*0034*/ 	.byte	0x00, 0xf0, 0x11, 0x00


	//----- nvinfo : EIATTR_KPARAM_INFO
	.align		4
.L_25:
        /*0038*/ 	.byte	0x04, 0x17
        /*003a*/ 	.short	(.L_27 - .L_26)
.L_26:
        /*003c*/ 	.word	0x00000000
        /*0040*/ 	.short	0x0001
        /*0042*/ 	.short	0x0008
        /*0044*/ 	.byte	0x00, 0xf5, 0x21, 0x00


	//----- nvinfo : EIATTR_KPARAM_INFO
	.align		4
.L_27:
        /*0048*/ 	.byte	0x04, 0x17
        /*004a*/ 	.short	(.L_29 - .L_28)
.L_28:
        /*004c*/ 	.word	0x00000000
        /*0050*/ 	.short	0x0000
        /*0052*/ 	.short	0x0000
        /*0054*/ 	.byte	0x00, 0xf5, 0x21, 0x00


	//----- nvinfo : EIATTR_SPARSE_MMA_MASK
	.align		4
.L_29:
        /*0058*/ 	.byte	0x03, 0x50
        /*005a*/ 	.short	0x0000


	//----- nvinfo : EIATTR_MAXREG_COUNT
	.align		4
        /*005c*/ 	.byte	0x03, 0x1b
        /*005e*/ 	.short	0x00ff


	//----- nvinfo : EIATTR_MERCURY_ISA_VERSION
	.align		4
        /*0060*/ 	.byte	0x03, 0x5f
        /*0062*/ 	.short	0x0101


	//----- nvinfo : EIATTR_VRC_CTA_INIT_COUNT
	.align		4
        /*0064*/ 	.byte	0x02, 0x4a
	.zero		1
	.zero		1


	//----- nvinfo : EIATTR_EXIT_INSTR_OFFSETS
	.align		4
        /*0068*/ 	.byte	0x04, 0x1c
        /*006a*/ 	.short	(.L_31 - .L_30)


	//   ....[0]....
.L_30:
        /*006c*/ 	.word	0x00000070


	//   ....[1]....
        /*0070*/ 	.word	0x000008f0


	//----- nvinfo : EIATTR_CBANK_PARAM_SIZE
	.align		4
.L_31:
        /*0074*/ 	.byte	0x03, 0x19
        /*0076*/ 	.short	0x001c


	//----- nvinfo : EIATTR_PARAM_CBANK
	.align		4
        /*0078*/ 	.byte	0x04, 0x0a
        /*007a*/ 	.short	(.L_33 - .L_32)
	.align		4
.L_32:
        /*007c*/ 	.word	index@(.nv.constant0._Z18compute_dLdB_floatPfS_iii)
        /*0080*/ 	.short	0x0380
        /*0082*/ 	.short	0x001c


	//----- nvinfo : EIATTR_SW_WAR
	.align		4
.L_33:
        /*0084*/ 	.byte	0x04, 0x36
        /*0086*/ 	.short	(.L_35 - .L_34)
.L_34:
        /*0088*/ 	.word	0x00000008
.L_35:


//--------------------- .nv.info._Z18compute_dLdW_floatPfS_S_iiii --------------------------
	.section	.nv.info._Z18compute_dLdW_floatPfS_S_iiii,"",@"SHT_CUDA_INFO"
	.sectionflags	@""
	.align	4


	//----- nvinfo : EIATTR_CUDA_API_VERSION
	.align		4
        /*0000*/ 	.byte	0x04, 0x37
        /*0002*/ 	.short	(.L_37 - .L_36)
.L_36:
        /*0004*/ 	.word	0x00000082


	//----- nvinfo : EIATTR_KPARAM_INFO
	.align		4
.L_37:
        /*0008*/ 	.byte	0x04, 0x17
        /*000a*/ 	.short	(.L_39 - .L_38)
.L_38:
        /*000c*/ 	.word	0x00000000
        /*0010*/ 	.short	0x0006
        /*0012*/ 	.short	0x0024
        /*0014*/ 	.byte	0x00, 0xf0, 0x11, 0x00


	//----- nvinfo : EIATTR_KPARAM_INFO
	.align		4
.L_39:
        /*0018*/ 	.byte	0x04, 0x17
        /*001a*/ 	.short	(.L_41 - .L_40)
.L_40:
        /*001c*/ 	.word	0x00000000
        /*0020*/ 	.short	0x0005
        /*0022*/ 	.short	0x0020
        /*0024*/ 	.byte	0x00, 0xf0, 0x11, 0x00


	//----- nvinfo : EIATTR_KPARAM_INFO
	.align		4
.L_41:
        /*0028*/ 	.byte	0x04, 0x17
        /*002a*/ 	.short	(.L_43 - .L_42)
.L_42:
        /*002c*/ 	.word	0x00000000
        /*0030*/ 	.short	0x0004
        /*0032*/ 	.short	0x001c
        /*0034*/ 	.byte	0x00, 0xf0, 0x11, 0x00


	//----- nvinfo : EIATTR_KPARAM_INFO
	.align		4
.L_43:
        /*0038*/ 	.byte	0x04, 0x17
        /*003a*/ 	.short	(.L_45 - .L_44)
.L_44:
        /*003c*/ 	.word	0x00000000
        /*0040*/ 	.short	0x0003
        /*0042*/ 	.short	0x0018
        /*0044*/ 	.byte	0x00, 0xf0, 0x11, 0x00


	//----- nvinfo : EIATTR_KPARAM_INFO
	.align		4
.L_45:
        /*0048*/ 	.byte	0x04, 0x17
        /*004a*/ 	.short	(.L_47 - .L_46)
.L_46:
        /*004c*/ 	.word	0x00000000
        /*0050*/ 	.short	0x0002
        /*0052*/ 	.short	0x0010
        /*0054*/ 	.byte	0x00, 0xf5, 0x21, 0x00


	//----- nvinfo : EIATTR_KPARAM_INFO
	.align		4
.L_47:
        /*0058*/ 	.byte	0x04, 0x17
        /*005a*/ 	.short	(.L_49 - .L_48)
.L_48:
        /*005c*/ 	.word	0x00000000
        /*0060*/ 	.short	0x0001
        /*0062*/ 	.short	0x0008
        /*0064*/ 	.byte	0x00, 0xf5, 0x21, 0x00


	//----- nvinfo : EIATTR_KPARAM_INFO
	.align		4
.L_49:
        /*0068*/ 	.byte	0x04, 0x17
        /*006a*/ 	.short	(.L_51 - .L_50)
.L_50:
        /*006c*/ 	.word	0x00000000
        /*0070*/ 	.short	0x0000
        /*0072*/ 	.short	0x0000
        /*0074*/ 	.byte	0x00, 0xf5, 0x21, 0x00


	//----- nvinfo : EIATTR_SPARSE_MMA_MASK
	.align		4
.L_51:
        /*0078*/ 	.byte	0x03, 0x50
        /*007a*/ 	.short	0x0000


	//----- nvinfo : EIATTR_MAXREG_COUNT
	.align		4
        /*007c*/ 	.byte	0x03, 0x1b
        /*007e*/ 	.short	0x00ff


	//----- nvinfo : EIATTR_MERCURY_ISA_VERSION
	.align		4
        /*0080*/ 	.byte	0x03, 0x5f
        /*0082*/ 	.short	0x0101


	//----- nvinfo : EIATTR_VRC_CTA_INIT_COUNT
	.align		4
        /*0084*/ 	.byte	0x02, 0x4a
	.zero		1
	.zero		1


	//----- nvinfo : EIATTR_EXIT_INSTR_OFFSETS
	.align		4
        /*0088*/ 	.byte	0x04, 0x1c
        /*008a*/ 	.short	(.L_53 - .L_52)


	//   ....[0]....
.L_52:
        /*008c*/ 	.word	0x000000c0


	//   ....[1]....
        /*0090*/ 	.word	0x000008b0


	//----- nvinfo : EIATTR_CBANK_PARAM_SIZE
	.align		4
.L_53:
        /*0094*/ 	.byte	0x03, 0x19
        /*0096*/ 	.short	0x0028


	//----- nvinfo : EIATTR_PARAM_CBANK
	.align		4
        /*0098*/ 	.byte	0x04, 0x0a
        /*009a*/ 	.short	(.L_55 - .L_54)
	.align		4
.L_54:
        /*009c*/ 	.word	index@(.nv.constant0._Z18compute_dLdW_floatPfS_S_iiii)
        /*00a0*/ 	.short	0x0380
        /*00a2*/ 	.short	0x0028


	//----- nvinfo : EIATTR_SW_WAR
	.align		4
.L_55:
        /*00a4*/ 	.byte	0x04, 0x36
        /*00a6*/ 	.short	(.L_57 - .L_56)
.L_56:
        /*00a8*/ 	.word	0x00000008
.L_57:


//--------------------- .nv.info._Z18unrollKernel_floatPKfPfiiiiii --------------------------
	.section	.nv.info._Z18unrollKernel_floatPKfPfiiiiii,"",@"SHT_CUDA_INFO"
	.sectionflags	@""
	.align	4


	//----- nvinfo : EIATTR_CUDA_API_VERSION
	.align		4
        /*0000*/ 	.byte	0x04, 0x37
        /*0002*/ 	.short	(.L_59 - .L_58)
.L_58:
        /*0004*/ 	.word	0x00000082


	//----- nvinfo : EIATTR_KPARAM_INFO
	.align		4
.L_59:
        /*0008*/ 	.byte	0x04, 0x17
        /*000a*/ 	.short	(.L_61 - .L_60)
.L_60:
        /*000c*/ 	.word	0x00000000
        /*0010*/ 	.short	0x0007
        /*0012*/ 	.short	0x0024
        /*0014*/ 	.byte	0x00, 0xf0, 0x11, 0x00


	//----- nvinfo : EIATTR_KPARAM_INFO
	.align		4
.L_61:
        /*0018*/ 	.byte	0x04, 0x17
        /*001a*/ 	.short	(.L_63 - .L_62)
.L_62:
        /*001c*/ 	.word	0x00000000
        /*0020*/ 	.short	0x0006
        /*0022*/ 	.short	0x0020
        /*0024*/ 	.byte	0x00, 0xf0, 0x11, 0x00


	//----- nvinfo : EIATTR_KPARAM_INFO
	.align		4
.L_63:
        /*0028*/ 	.byte	0x04, 0x17
        /*002a*/ 	.short	(.L_65 - .L_64)
.L_64:
        /*002c*/ 	.word	0x00000000
        /*0030*/ 	.short	0x0005
        /*0032*/ 	.short	0x001c
        /*0034*/ 	.byte	0x00, 0xf0, 0x11, 0x00


	//----- nvinfo : EIATTR_KPARAM_INFO
	.align		4
.L_65:
        /*0038*/ 	.byte	0x04, 0x17
        /*003a*/ 	.short	(.L_67 - .L_66)
.L_66:
        /*003c*/ 	.word	0x00000000
        /*0040*/ 	.short	0x0004
        /*0042*/ 	.short	0x0018
        /*0044*/ 	.byte	0x00, 0xf0, 0x11, 0x00


	//----- nvinfo : EIATTR_KPARAM_INFO
	.align		4
.L_67:
        /*0048*/ 	.byte	0x04, 0x17
        /*004a*/ 	.short	(.L_69 - .L_68)
.L_68:
        /*004c*/ 	.word	0x00000000
        /*0050*/ 	.short	0x0003
        /*0052*/ 	.short	0x0014
        /*0054*/ 	.byte	0x00, 0xf0, 0x11, 0x00


	//----- nvinfo : EIATTR_KPARAM_INFO
	.align		4
.L_69:
        /*0058*/ 	.byte	0x04, 0x17
        /*005a*/ 	.short	(.L_71 - .L_70)
.L_70:
        /*005c*/ 	.word	0x00000000
        /*0060*/ 	.short	0x0002
        /*0062*/ 	.short	0x0010
        /*0064*/ 	.byte	0x00, 0xf0, 0x11, 0x00


	//----- nvinfo : EIATTR_KPARAM_INFO
	.align		4
.L_71:
        /*0068*/ 	.byte	0x04, 0x17
        /*006a*/ 	.short	(.L_73 - .L_72)
.L_72:
        /*006c*/ 	.word	0x00000000
        /*0070*/ 	.short	0x0001
        /*0072*/ 	.short	0x0008
        /*0074*/ 	.byte	0x00, 0xf5, 0x21, 0x00


	//----- nvinfo : EIATTR_KPARAM_INFO
	.align		4
.L_73:
        /*0078*/ 	.byte	0x04, 0x17
        /*007a*/ 	.short	(.L_75 - .L_74)
.L_74:
        /*007c*/ 	.word	0x00000000
        /*0080*/ 	.short	0x0000
        /*0082*/ 	.short	0x0000
        /*0084*/ 	.byte	0x00, 0xf5, 0x21, 0x00


	//----- nvinfo : EIATTR_SPARSE_MMA_MASK
	.align		4
.L_75:
        /*0088*/ 	.byte	0x03, 0x50
        /*008a*/ 	.short	0x0000


	//----- nvinfo : EIATTR_MAXREG_COUNT
	.align		4
        /*008c*/ 	.byte	0x03, 0x1b
        /*008e*/ 	.short	0x00ff


	//----- nvinfo : EIATTR_MERCURY_ISA_VERSION
	.align		4
        /*0090*/ 	.byte	0x03, 0x5f
        /*0092*/ 	.short	0x0101


	//----- nvinfo : EIATTR_VRC_CTA_INIT_COUNT
	.align		4
        /*0094*/ 	.byte	0x02, 0x4a
	.zero		1
	.zero		1


	//----- nvinfo : EIATTR_EXIT_INSTR_OFFSETS
	.align		4
        /*0098*/ 	.byte	0x04, 0x1c
        /*009a*/ 	.short	(.L_77 - .L_76)


	//   ....[0]....
.L_76:
        /*009c*/ 	.word	0x00000080


	//   ....[1]....
        /*00a0*/ 	.word	0x00000150


	//   ....[2]....
        /*00a4*/ 	.word	0x000001d0


	//   ....[3]....
        /*00a8*/ 	.word	0x00000eb0


	//----- nvinfo : EIATTR_CRS_STACK_SIZE
	.align		4
.L_77:
        /*00ac*/ 	.byte	0x04, 0x1e
        /*00ae*/ 	.short	(.L_79 - .L_78)
.L_78:
        /*00b0*/ 	.word	0x00000000


	//----- nvinfo : EIATTR_CBANK_PARAM_SIZE
	.align		4
.L_79:
        /*00b4*/ 	.byte	0x03, 0x19
        /*00b6*/ 	.short	0x0028


	//----- nvinfo : EIATTR_PARAM_CBANK
	.align		4
        /*00b8*/ 	.byte	0x04, 0x0a
        /*00ba*/ 	.short	(.L_81 - .L_80)
	.align		4
.L_80:
        /*00bc*/ 	.word	index@(.nv.constant0._Z18unrollKernel_floatPKfPfiiiiii)
        /*00c0*/ 	.short	0x0380
        /*00c2*/ 	.short	0x0028


	//----- nvinfo : EIATTR_SW_WAR
	.align		4
.L_81:
        /*00c4*/ 	.byte	0x04, 0x36
        /*00c6*/ 	.short	(.L_83 - .L_82)
.L_82:
        /*00c8*/ 	.word	0x00000008
.L_83:


//--------------------- .nv.callgraph             --------------------------
	.section	.nv.callgraph,"",@"SHT_CUDA_CALLGRAPH"
	.align	4
	.sectionentsize	8
	.align		4
        /*0000*/ 	.word	0x00000000
	.align		4
        /*0004*/ 	.word	0xffffffff
	.align		4
        /*0008*/ 	.word	0x00000000
	.align		4
        /*000c*/ 	.word	0xfffffffe
	.align		4
        /*0010*/ 	.word	0x00000000
	.align		4
        /*0014*/ 	.word	0xfffffffd
	.align		4
        /*0018*/ 	.word	0x00000000
	.align		4
        /*001c*/ 	.word	0xfffffffc


//--------------------- .text._Z18compute_dLdB_floatPfS_iii --------------------------
	.section	.text._Z18compute_dLdB_floatPfS_iii,"ax",@progbits
	.align	128
        .global         _Z18compute_dLdB_floatPfS_iii
        .type           _Z18compute_dLdB_floatPfS_iii,@function
        .size           _Z18compute_dLdB_floatPfS_iii,(.L_x_28 - _Z18compute_dLdB_floatPfS_iii)
        .other          _Z18compute_dLdB_floatPfS_iii,@"STO_CUDA_ENTRY STV_DEFAULT"
_Z18compute_dLdB_floatPfS_iii:
.text._Z18compute_dLdB_floatPfS_iii:
[----:B------:R-:W-:Y:S01]  /*0000*/  LDC R1, c[0x0][0x37c] ;  /* 0x0000df00ff017b82 */ /* 0x000fe20000000800 */
[----:B------:R-:W0:Y:S07]  /*0010*/  S2R R3, SR_TID.X ;  /* 0x0000000000037919 */ /* 0x000e2e0000002100 */
[----:B------:R-:W0:Y:S08]  /*0020*/  S2UR UR4, SR_CTAID.X ;  /* 0x00000000000479c3 */ /* 0x000e300000002500 */
[----:B------:R-:W0:Y:S08]  /*0030*/  LDC R0, c[0x0][0x360] ;  /* 0x0000d800ff007b82 */ /* 0x000e300000000800 */
[----:B------:R-:W1:Y:S01]  /*0040*/  LDC R17, c[0x0][0x398] ;  /* 0x0000e600ff117b82 */ /* 0x000e620000000800 */
[----:B0-----:R-:W-:-:S05]  /*0050*/  IMAD R0, R0, UR4, R3 ;  /* 0x0000000400007c24 */ /* 0x001fca000f8e0203 */
[----:B-1----:R-:W-:-:S13]  /*0060*/  ISETP.GE.AND P0, PT, R0, R17, PT ;  /* 0x000000110000720c */ /* 0x002fda0003f06270 */
[----:B------:R-:W-:Y:S05]  /*0070*/  @P0 EXIT ;  /* 0x000000000000094d */ /* 0x000fea0003800000 */
[----:B------:R-:W0:Y:S01]  /*0080*/  LDCU.64 UR4, c[0x0][0x390] ;  /* 0x00007200ff0477ac */ /* 0x000e220008000a00 */
[----:B------:R-:W-:Y:S01]  /*0090*/  HFMA2 R16, -RZ, RZ, 0, 0 ;  /* 0x00000000ff107431 */ /* 0x000fe200000001ff */
[----:B------:R-:W1:Y:S01]  /*00a0*/  LDCU.64 UR8, c[0x0][0x358] ;  /* 0x00006b00ff0877ac */ /* 0x000e620008000a00 */
[----:B0-----:R-:W-:-:S04]  /*00b0*/  UIMAD UR5, UR5, UR4, URZ ;  /* 0x00000004050572a4 */ /* 0x001fc8000f8e02ff */
[----:B------:R-:W-:-:S09]  /*00c0*/  UISETP.GE.AND UP0, UPT, UR5, 0x1, UPT ;  /* 0x000000010500788c */ /* 0x000fd2000bf06270 */
[----:B-1----:R-:W-:Y:S05]  /*00d0*/  BRA.U !UP0, `(.L_x_0) ;  /* 0x0000000508f87547 */ /* 0x002fea000b800000 */
[----:B------:R-:W-:Y:S01]  /*00e0*/  UISETP.GE.U32.AND UP1, UPT, UR5, 0x10, UPT ;  /* 0x000000100500788c */ /* 0x000fe2000bf26070 */
[----:B------:R-:W-:Y:S01]  /*00f0*/  MOV R16, RZ ;  /* 0x000000ff00107202 */ /* 0x000fe20000000f00 */
[----:B------:R-:W-:Y:S01]  /*0100*/  ULOP3.LUT UR6, UR5, 0xf, URZ, 0xc0, !UPT ;  /* 0x0000000f05067892 */ /* 0x000fe2000f8ec0ff */
[----:B------:R-:W-:-:S03]  /*0110*/  UMOV UR4, URZ ;  /* 0x000000ff00047c82 */ /* 0x000fc60008000000 */
[----:B------:R-:W-:-:S03]  /*0120*/  UISETP.NE.AND UP0, UPT, UR6, URZ, UPT ;  /* 0x000000ff0600728c */ /* 0x000fc6000bf05270 */
[----:B------:R-:W-:Y:S08]  /*0130*/  BRA.U !UP1, `(.L_x_1) ;  /* 0x0000000109e47547 */ /* 0x000ff0000b800000 */
[----:B------:R-:W-:Y:S01]  /*0140*/  ULOP3.LUT UR4, UR5, 0x7ffffff0, URZ, 0xc0, !UPT ;  /* 0x7ffffff005047892 */ /* 0x000fe2000f8ec0ff */
[----:B------:R-:W-:Y:S02]  /*0150*/  MOV R16, RZ ;  /* 0x000000ff00107202 */ /* 0x000fe40000000f00 */
[----:B------:R-:W-:Y:S01]  /*0160*/  MOV R18, R0 ;  /* 0x0000000000127202 */ /* 0x000fe20000000f00 */
[----:B------:R-:W-:-:S12]  /*0170*/  UIADD3 UR7, UPT, UPT, -UR4, URZ, URZ ;  /* 0x000000ff04077290 */ /* 0x000fd8000fffe1ff */
.L_x_2:
[----:B------:R-:W0:Y:S02]  /*0180*/  LDC.64 R4, c[0x0][0x380] ;  /* 0x0000e000ff047b82 */ /* 0x000e240000000a00 */
[----:B0-----:R-:W-:-:S05]  /*0190*/  IMAD.WIDE R4, R18, 0x4, R4 ;  /* 0x0000000412047825 */ /* 0x001fca00078e0204 */
[----:B------:R-:W2:Y:S01]  /*01a0*/  LDG.E R25, desc[UR8][R4.64] ;  /* 0x0000000804197981 */ /* 0x000ea2000c1e1900 */
[----:B------:R-:W-:-:S05]  /*01b0*/  IMAD.WIDE R6, R17, 0x4, R4 ;  /* 0x0000000411067825 */ /* 0x000fca00078e0204 */
[----:B------:R0:W3:Y:S01]  /*01c0*/  LDG.E R23, desc[UR8][R6.64] ;  /* 0x0000000806177981 */ /* 0x0000e2000c1e1900 */
[----:B------:R-:W-:-:S05]  /*01d0*/  IMAD.WIDE R8, R17, 0x4, R6 ;  /* 0x0000000411087825 */ /* 0x000fca00078e0206 */
[----:B------:R1:W4:Y:S01]  /*01e0*/  LDG.E R22, desc[UR8][R8.64] ;  /* 0x0000000808167981 */ /* 0x000322000c1e1900 */
[----:B------:R-:W-:-:S05]  /*01f0*/  IMAD.WIDE R12, R17, 0x4, R8 ;  /* 0x00000004110c7825 */ /* 0x000fca00078e0208 */
[----:B------:R-:W5:Y:S01]  /*0200*/  LDG.E R21, desc[UR8][R12.64] ;  /* 0x000000080c157981 */ /* 0x000f62000c1e1900 */
[----:B------:R-:W-:-:S05]  /*0210*/  IMAD.WIDE R14, R17, 0x4, R12 ;  /* 0x00000004110e7825 */ /* 0x000fca00078e020c */
[----:B------:R-:W5:Y:S01]  /*0220*/  LDG.E R20, desc[UR8][R14.64] ;  /* 0x000000080e147981 */ /* 0x000f62000c1e1900 */
[----:B------:R-:W-:-:S05]  /*0230*/  IMAD.WIDE R2, R17, 0x4, R14 ;  /* 0x0000000411027825 */ /* 0x000fca00078e020e */
[----:B------:R1:W5:Y:S01]  /*0240*/  LDG.E R19, desc[UR8][R2.64] ;  /* 0x0000000802137981 */ /* 0x000362000c1e1900 */
[----:B------:R-:W-:-:S05]  /*0250*/  IMAD.WIDE R26, R17, 0x4, R2 ;  /* 0x00000004111a7825 */ /* 0x000fca00078e0202 */
[----:B------:R1:W5:Y:S01]  /*0260*/  LDG.E R24, desc[UR8][R26.64] ;  /* 0x000000081a187981 */ /* 0x000362000c1e1900 */
[----:B------:R-:W-:-:S05]  /*0270*/  IMAD.WIDE R10, R17, 0x4, R26 ;  /* 0x00000004110a7825 */ /* 0x000fca00078e021a */
[----:B------:R1:W5:Y:S01]  /*0280*/  LDG.E R28, desc[UR8][R10.64] ;  /* 0x000000080a1c7981 */ /* 0x000362000c1e1900 */
[----:B0-----:R-:W-:-:S04]  /*0290*/  IMAD.WIDE R6, R17, 0x4, R10 ;  /* 0x0000000411067825 */ /* 0x001fc800078e020a */
[C---:B-1----:R-:W-:Y:S02]  /*02a0*/  IMAD.WIDE R8, R17.reuse, 0x4, R6 ;  /* 0x0000000411087825 */ /* 0x042fe400078e0206 */
[----:B------:R-:W5:Y:S02]  /*02b0*/  LDG.E R6, desc[UR8][R6.64] ;  /* 0x0000000806067981 */ /* 0x000f64000c1e1900 */
[C---:B------:R-:W-:Y:S02]  /*02c0*/  IMAD.WIDE R2, R17.reuse, 0x4, R8 ;  /* 0x0000000411027825 */ /* 0x040fe400078e0208 */
[----:B------:R-:W5:Y:S02]  /*02d0*/  LDG.E R8, desc[UR8][R8.64] ;  /* 0x0000000808087981 */ /* 0x000f64000c1e1900 */
[C---:B------:R-:W-:Y:S02]  /*02e0*/  IMAD.WIDE R4, R17.reuse, 0x4, R2 ;  /* 0x0000000411047825 */ /* 0x040fe400078e0202 */
[----:B------:R-:W5:Y:S02]  /*02f0*/  LDG.E R29, desc[UR8][R2.64] ;  /* 0x00000008021d7981 */ /* 0x000f64000c1e1900 */
[----:B------:R-:W-:-:S02]  /*0300*/  IMAD.WIDE R12, R17, 0x4, R4 ;  /* 0x00000004110c7825 */ /* 0x000fc400078e0204 */
[----:B------:R-:W5:Y:S02]  /*0310*/  LDG.E R4, desc[UR8][R4.64] ;  /* 0x0000000804047981 */ /* 0x000f64000c1e1900 */
[C---:B------:R-:W-:Y:S02]  /*0320*/  IMAD.WIDE R14, R17.reuse, 0x4, R12 ;  /* 0x00000004110e7825 */ /* 0x040fe400078e020c */
[----:B------:R-:W5:Y:S02]  /*0330*/  LDG.E R12, desc[UR8][R12.64] ;  /* 0x000000080c0c7981 */ /* 0x000f64000c1e1900 */
[C---:B------:R-:W-:Y:S02]  /*0340*/  IMAD.WIDE R26, R17.reuse, 0x4, R14 ;  /* 0x00000004111a7825 */ /* 0x040fe400078e020e */
[----:B------:R-:W5:Y:S02]  /*0350*/  LDG.E R14, desc[UR8][R14.64] ;  /* 0x000000080e0e7981 */ /* 0x000f64000c1e1900 */
[----:B------:R-:W-:-:S02]  /*0360*/  IMAD.WIDE R10, R17, 0x4, R26 ;  /* 0x00000004110a7825 */ /* 0x000fc400078e021a */
[----:B------:R-:W5:Y:S04]  /*0370*/  LDG.E R26, desc[UR8][R26.64] ;  /* 0x000000081a1a7981 */ /* 0x000f68000c1e1900 */
[----:B------:R-:W5:Y:S01]  /*0380*/  LDG.E R10, desc[UR8][R10.64] ;  /* 0x000000080a0a7981 */ /* 0x000f62000c1e1900 */
[----:B------:R-:W-:-:S04]  /*0390*/  UIADD3 UR7, UPT, UPT, UR7, 0x10, URZ ;  /* 0x0000001007077890 */ /* 0x000fc8000fffe0ff */
[----:B------:R-:W-:Y:S01]  /*03a0*/  UISETP.NE.AND UP1, UPT, UR7, URZ, UPT ;  /* 0x000000ff0700728c */ /* 0x000fe2000bf25270 */
[----:B------:R-:W-:Y:S01]  /*03b0*/  LEA R18, R17, R18, 0x4 ;  /* 0x0000001211127211 */ /* 0x000fe200078e20ff */
[----:B--2---:R-:W-:-:S04]  /*03c0*/  FADD R16, R25, R16 ;  /* 0x0000001019107221 */ /* 0x004fc80000000000 */
[----:B---3--:R-:W-:-:S04]  /*03d0*/  FADD R23, R16, R23 ;  /* 0x0000001710177221 */ /* 0x008fc80000000000 */
[----:B----4-:R-:W-:-:S04]  /*03e0*/  FADD R22, R23, R22 ;  /* 0x0000001617167221 */ /* 0x010fc80000000000 */
[----:B-----5:R-:W-:-:S04]  /*03f0*/  FADD R21, R22, R21 ;  /* 0x0000001516157221 */ /* 0x020fc80000000000 */
[----:B------:R-:W-:-:S04]  /*0400*/  FADD R20, R21, R20 ;  /* 0x0000001415147221 */ /* 0x000fc80000000000 */
        /* <DEDUP_REMOVED lines=10> */
[----:B------:R-:W-:Y:S01]  /*04b0*/  FADD R16, R29, R10 ;  /* 0x0000000a1d107221 */ /* 0x000fe20000000000 */
[----:B------:R-:W-:Y:S06]  /*04c0*/  BRA.U UP1, `(.L_x_2) ;  /* 0xfffffffd012c7547 */ /* 0x000fec000b83ffff */
.L_x_1:
[----:B------:R-:W-:Y:S05]  /*04d0*/  BRA.U !UP0, `(.L_x_0) ;  /* 0x0000000108f87547 */ /* 0x000fea000b800000 */
[----:B------:R-:W-:Y:S02]  /*04e0*/  UISETP.GE.U32.AND UP0, UPT, UR6, 0x8, UPT ;  /* 0x000000080600788c */ /* 0x000fe4000bf06070 */
[----:B------:R-:W-:-:S04]  /*04f0*/  ULOP3.LUT UR7, UR5, 0x7, URZ, 0xc0, !UPT ;  /* 0x0000000705077892 */ /* 0x000fc8000f8ec0ff */
[----:B------:R-:W-:-:S03]  /*0500*/  UISETP.NE.AND UP1, UPT, UR7, URZ, UPT ;  /* 0x000000ff0700728c */ /* 0x000fc6000bf25270 */
[----:B------:R-:W-:Y:S08]  /*0510*/  BRA.U !UP0, `(.L_x_3) ;  /* 0x00000001086c7547 */ /* 0x000ff0000b800000 */
[----:B------:R-:W0:Y:S01]  /*0520*/  LDC.64 R2, c[0x0][0x380] ;  /* 0x0000e000ff027b82 */ /* 0x000e220000000a00 */
[----:B------:R-:W-:-:S04]  /*0530*/  IMAD R5, R17, UR4, R0 ;  /* 0x0000000411057c24 */ /* 0x000fc8000f8e0200 */
[----:B0-----:R-:W-:-:S04]  /*0540*/  IMAD.WIDE R2, R5, 0x4, R2 ;  /* 0x0000000405027825 */ /* 0x001fc800078e0202 */
[C---:B------:R-:W-:Y:S02]  /*0550*/  IMAD.WIDE R4, R17.reuse, 0x4, R2 ;  /* 0x0000000411047825 */ /* 0x040fe400078e0202 */
[----:B------:R-:W2:Y:S02]  /*0560*/  LDG.E R3, desc[UR8][R2.64] ;  /* 0x0000000802037981 */ /* 0x000ea4000c1e1900 */
[C---:B------:R-:W-:Y:S02]  /*0570*/  IMAD.WIDE R6, R17.reuse, 0x4, R4 ;  /* 0x0000000411067825 */ /* 0x040fe400078e0204 */
[----:B------:R-:W3:Y:S02]  /*0580*/  LDG.E R4, desc[UR8][R4.64] ;  /* 0x0000000804047981 */ /* 0x000ee4000c1e1900 */
[C---:B------:R-:W-:Y:S02]  /*0590*/  IMAD.WIDE R8, R17.reuse, 0x4, R6 ;  /* 0x0000000411087825 */ /* 0x040fe400078e0206 */
[----:B------:R-:W4:Y:S02]  /*05a0*/  LDG.E R6, desc[UR8][R6.64] ;  /* 0x0000000806067981 */ /* 0x000f24000c1e1900 */
        /* <DEDUP_REMOVED lines=9> */
[----:B------:R-:W-:Y:S01]  /*0640*/  UIADD3 UR4, UPT, UPT, UR4, 0x8, URZ ;  /* 0x0000000804047890 */ /* 0x000fe2000fffe0ff */
[----:B--2---:R-:W-:-:S04]  /*0650*/  FADD R3, R16, R3 ;  /* 0x0000000310037221 */ /* 0x004fc80000000000 */
[----:B---3--:R-:W-:-:S04]  /*0660*/  FADD R3, R3, R4 ;  /* 0x0000000403037221 */ /* 0x008fc80000000000 */
[----:B----4-:R-:W-:-:S04]  /*0670*/  FADD R3, R3, R6 ;  /* 0x0000000603037221 */ /* 0x010fc80000000000 */
[----:B-----5:R-:W-:-:S04]  /*0680*/  FADD R3, R3, R8 ;  /* 0x0000000803037221 */ /* 0x020fc80000000000 */
[----:B------:R-:W-:-:S04]  /*0690*/  FADD R3, R3, R10 ;  /* 0x0000000a03037221 */ /* 0x000fc80000000000 */
[----:B------:R-:W-:-:S04]  /*06a0*/  FADD R3, R3, R12 ;  /* 0x0000000c03037221 */ /* 0x000fc80000000000 */
[----:B------:R-:W-:-:S04]  /*06b0*/  FADD R3, R3, R14 ;  /* 0x0000000e03037221 */ /* 0x000fc80000000000 */
[----:B------:R-:W-:-:S07]  /*06c0*/  FADD R16, R3, R18 ;  /* 0x0000001203107221 */ /* 0x000fce0000000000 */
.L_x_3:
        /* <DEDUP_REMOVED lines=12> */
[----:B------:R-:W-:Y:S02]  /*0790*/  IMAD.WIDE R8, R17, 0x4, R6 ;  /* 0x0000000411087825 */ /* 0x000fe400078e0206 */
[----:B------:R-:W4:Y:S04]  /*07a0*/  LDG.E R7, desc[UR8][R6.64] ;  /* 0x0000000806077981 */ /* 0x000f28000c1e1900 */
[----:B------:R-:W5:Y:S01]  /*07b0*/  LDG.E R9, desc[UR8][R8.64] ;  /* 0x0000000808097981 */ /* 0x000f62000c1e1900 */
[----:B------:R-:W-:Y:S01]  /*07c0*/  UIADD3 UR4, UPT, UPT, UR4, 0x4, URZ ;  /* 0x0000000404047890 */ /* 0x000fe2000fffe0ff */
[----:B--2---:R-:W-:-:S04]  /*07d0*/  FADD R16, R16, R3 ;  /* 0x0000000310107221 */ /* 0x004fc80000000000 */
[----:B---3--:R-:W-:-:S04]  /*07e0*/  FADD R16, R16, R5 ;  /* 0x0000000510107221 */ /* 0x008fc80000000000 */
[----:B----4-:R-:W-:-:S04]  /*07f0*/  FADD R16, R16, R7 ;  /* 0x0000000710107221 */ /* 0x010fc80000000000 */
[----:B-----5:R-:W-:-:S07]  /*0800*/  FADD R16, R16, R9 ;  /* 0x0000000910107221 */ /* 0x020fce0000000000 */
.L_x_4:
[----:B------:R-:W-:Y:S05]  /*0810*/  BRA.U !UP1, `(.L_x_0) ;  /* 0x0000000109287547 */ /* 0x000fea000b800000 */
[----:B------:R-:W0:Y:S01]  /*0820*/  LDC.64 R4, c[0x0][0x380] ;  /* 0x0000e000ff047b82 */ /* 0x000e220000000a00 */
[----:B------:R-:W-:Y:S01]  /*0830*/  IMAD R6, R17, UR4, R0 ;  /* 0x0000000411067c24 */ /* 0x000fe2000f8e0200 */
[----:B------:R-:W-:-:S12]  /*0840*/  UIADD3 UR5, UPT, UPT, -UR5, URZ, URZ ;  /* 0x000000ff05057290 */ /* 0x000fd8000fffe1ff */
.L_x_5:
[----:B0-----:R-:W-:-:S06]  /*0850*/  IMAD.WIDE R2, R6, 0x4, R4 ;  /* 0x0000000406027825 */ /* 0x001fcc00078e0204 */
[----:B------:R-:W2:Y:S01]  /*0860*/  LDG.E R3, desc[UR8][R2.64] ;  /* 0x0000000802037981 */ /* 0x000ea2000c1e1900 */
[----:B------:R-:W-:Y:S01]  /*0870*/  UIADD3 UR5, UPT, UPT, UR5, 0x1, URZ ;  /* 0x0000000105057890 */ /* 0x000fe2000fffe0ff */
[----:B------:R-:W-:-:S03]  /*0880*/  IADD3 R6, PT, PT, R6, R17, RZ ;  /* 0x0000001106067210 */ /* 0x000fc60007ffe0ff */
[----:B------:R-:W-:Y:S01]  /*0890*/  UISETP.NE.AND UP0, UPT, UR5, URZ, UPT ;  /* 0x000000ff0500728c */ /* 0x000fe2000bf05270 */
[----:B--2---:R-:W-:-:S08]  /*08a0*/  FADD R16, R3, R16 ;  /* 0x0000001003107221 */ /* 0x004fd00000000000 */
[----:B------:R-:W-:Y:S05]  /*08b0*/  BRA.U UP0, `(.L_x_5) ;  /* 0xfffffffd00e47547 */ /* 0x000fea000b83ffff */
.L_x_0:
[----:B------:R-:W0:Y:S02]  /*08c0*/  LDC.64 R2, c[0x0][0x388] ;  /* 0x0000e200ff027b82 */ /* 0x000e240000000a00 */
[----:B0-----:R-:W-:-:S05]  /*08d0*/  IMAD.WIDE R2, R0, 0x4, R2 ;  /* 0x0000000400027825 */ /* 0x001fca00078e0202 */
[----:B------:R-:W-:Y:S01]  /*08e0*/  STG.E desc[UR8][R2.64], R16 ;  /* 0x0000001002007986 */ /* 0x000fe2000c101908 */
[----:B------:R-:W-:Y:S05]  /*08f0*/  EXIT ;  /* 0x000000000000794d */ /* 0x000fea0003800000 */
.L_x_6:
[----:B------:R-:W-:-:S00]  /*0900*/  BRA `(.L_x_6) ;  /* 0xfffffffc00fc7947 */ /* 0x000fc0000383ffff */
[----:B------:R-:W-:-:S00]  /*0910*/  NOP ;  /* 0x0000000000007918 */ /* 0x000fc00000000000 */
        /* <DEDUP_REMOVED lines=14> */
.L_x_28:


//--------------------- .text._Z18compute_dLdW_floatPfS_S_iiii --------------------------
	.section	.text._Z18compute_dLdW_floatPfS_S_iiii,"ax",@progbits
	.align	128
        .global         _Z18compute_dLdW_floatPfS_S_iiii
        .type           _Z18compute_dLdW_floatPfS_S_iiii,@function
        .size           _Z18compute_dLdW_floatPfS_S_iiii,(.L_x_29 - _Z18compute_dLdW_floatPfS_S_iiii)
        .other          _Z18compute_dLdW_floatPfS_S_iiii,@"STO_CUDA_ENTRY STV_DEFAULT"
_Z18compute_dLdW_floatPfS_S_iiii:
.text._Z18compute_dLdW_floatPfS_S_iiii:
[----:B------:R-:W-:Y:S01]  /*0000*/  LDC R1, c[0x0][0x37c] ;  /* 0x0000df00ff017b82 */ /* 0x000fe20000000800 */
[----:B------:R-:W0:Y:S07]  /*0010*/  S2R R3, SR_TID.Y ;  /* 0x0000000000037919 */ /* 0x000e2e0000002200 */
[----:B------:R-:W0:Y:S01]  /*0020*/  S2UR UR4, SR_CTAID.Y ;  /* 0x00000000000479c3 */ /* 0x000e220000002600 */
[----:B------:R-:W1:Y:S07]  /*0030*/  S2R R5, SR_TID.X ;  /* 0x0000000000057919 */ /* 0x000e6e0000002100 */
[----:B------:R-:W0:Y:S08]  /*0040*/  LDC R0, c[0x0][0x364] ;  /* 0x0000d900ff007b82 */ /* 0x000e300000000800 */
[----:B------:R-:W1:Y:S08]  /*0050*/  S2UR UR5, SR_CTAID.X ;  /* 0x00000000000579c3 */ /* 0x000e700000002500 */
[----:B------:R-:W1:Y:S08]  /*0060*/  LDC R2, c[0x0][0x360] ;  /* 0x0000d800ff027b82 */ /* 0x000e700000000800 */
[----:B------:R-:W2:Y:S01]  /*0070*/  LDC.64 R12, c[0x0][0x3a0] ;  /* 0x0000e800ff0c7b82 */ /* 0x000ea20000000a00 */
[----:B0-----:R-:W-:-:S02]  /*0080*/  IMAD R0, R0, UR4, R3 ;  /* 0x0000000400007c24 */ /* 0x001fc4000f8e0203 */
[----:B-1----:R-:W-:-:S03]  /*0090*/  IMAD R3, R2, UR5, R5 ;  /* 0x0000000502037c24 */ /* 0x002fc6000f8e0205 */
[----:B--2---:R-:W-:-:S04]  /*00a0*/  ISETP.GE.AND P0, PT, R0, R13, PT ;  /* 0x0000000d0000720c */ /* 0x004fc80003f06270 */
[----:B------:R-:W-:-:S13]  /*00b0*/  ISETP.GE.OR P0, PT, R3, R12, P0 ;  /* 0x0000000c0300720c */ /* 0x000fda0000706670 */
[----:B------:R-:W-:Y:S05]  /*00c0*/  @P0 EXIT ;  /* 0x000000000000094d */ /* 0x000fea0003800000 */
[----:B------:R-:W0:Y:S01]  /*00d0*/  LDC.64 R4, c[0x0][0x398] ;  /* 0x0000e600ff047b82 */ /* 0x000e220000000a00 */
[----:B------:R-:W1:Y:S01]  /*00e0*/  LDCU.64 UR4, c[0x0][0x358] ;  /* 0x00006b00ff0477ac */ /* 0x000e620008000a00 */
[----:B------:R-:W-:Y:S02]  /*00f0*/  HFMA2 R29, -RZ, RZ, 0, 0 ;  /* 0x00000000ff1d7431 */ /* 0x000fe400000001ff */
[----:B0-----:R-:W-:-:S05]  /*0100*/  IMAD R2, R5, R4, RZ ;  /* 0x0000000405027224 */ /* 0x001fca00078e02ff */
[----:B------:R-:W-:-:S13]  /*0110*/  ISETP.GE.AND P0, PT, R2, 0x1, PT ;  /* 0x000000010200780c */ /* 0x000fda0003f06270 */
[----:B-1----:R-:W-:Y:S05]  /*0120*/  @!P0 BRA `(.L_x_7) ;  /* 0x0000000400d08947 */ /* 0x002fea0003800000 */
[C---:B------:R-:W-:Y:S02]  /*0130*/  ISETP.GE.U32.AND P1, PT, R2.reuse, 0x8, PT ;  /* 0x000000080200780c */ /* 0x040fe40003f26070 */
[----:B------:R-:W-:Y:S02]  /*0140*/  LOP3.LUT R4, R2, 0x7, RZ, 0xc0, !PT ;  /* 0x0000000702047812 */ /* 0x000fe400078ec0ff */
[----:B------:R-:W-:Y:S02]  /*0150*/  MOV R29, RZ ;  /* 0x000000ff001d7202 */ /* 0x000fe40000000f00 */
[----:B------:R-:W-:Y:S02]  /*0160*/  ISETP.NE.AND P0, PT, R4, RZ, PT ;  /* 0x000000ff0400720c */ /* 0x000fe40003f05270 */
[----:B------:R-:W-:-:S05]  /*0170*/  MOV R6, RZ ;  /* 0x000000ff00067202 */ /* 0x000fca0000000f00 */
[----:B------:R-:W-:Y:S06]  /*0180*/  @!P1 BRA `(.L_x_8) ;  /* 0x0000000000d09947 */ /* 0x000fec0003800000 */
[----:B------:R-:W-:Y:S02]  /*0190*/  LOP3.LUT R6, R2, 0x7ffffff8, RZ, 0xc0, !PT ;  /* 0x7ffffff802067812 */ /* 0x000fe400078ec0ff */
[----:B------:R-:W-:Y:S02]  /*01a0*/  MOV R29, RZ ;  /* 0x000000ff001d7202 */ /* 0x000fe40000000f00 */
[----:B------:R-:W-:Y:S02]  /*01b0*/  MOV R8, R0 ;  /* 0x0000000000087202 */ /* 0x000fe40000000f00 */
[----:B------:R-:W-:Y:S02]  /*01c0*/  MOV R5, R3 ;  /* 0x0000000300057202 */ /* 0x000fe40000000f00 */
[----:B------:R-:W-:-:S07]  /*01d0*/  IADD3 R7, PT, PT, -R6, RZ, RZ ;  /* 0x000000ff06077210 */ /* 0x000fce0007ffe1ff */
.L_x_9:
[----:B------:R-:W0:Y:S08]  /*01e0*/  LDC.64 R14, c[0x0][0x388] ;  /* 0x0000e200ff0e7b82 */ /* 0x000e300000000a00 */
[----:B------:R-:W1:Y:S01]  /*01f0*/  LDC.64 R26, c[0x0][0x380] ;  /* 0x0000e000ff1a7b82 */ /* 0x000e620000000a00 */
[----:B0-----:R-:W-:-:S05]  /*0200*/  IMAD.WIDE R14, R8, 0x4, R14 ;  /* 0x00000004080e7825 */ /* 0x001fca00078e020e */
[----:B------:R0:W2:Y:S01]  /*0210*/  LDG.E R22, desc[UR4][R14.64] ;  /* 0x000000040e167981 */ /* 0x0000a2000c1e1900 */
[----:B-1----:R-:W-:-:S05]  /*0220*/  IMAD.WIDE R26, R5, 0x4, R26 ;  /* 0x00000004051a7825 */ /* 0x002fca00078e021a */
[----:B------:R-:W2:Y:S01]  /*0230*/  LDG.E R9, desc[UR4][R26.64] ;  /* 0x000000041a097981 */ /* 0x000ea2000c1e1900 */
[----:B0-----:R-:W-:-:S04]  /*0240*/  IMAD.WIDE R14, R13, 0x4, R14 ;  /* 0x000000040d0e7825 */ /* 0x001fc800078e020e */
[C---:B------:R-:W-:Y:S01]  /*0250*/  IMAD.WIDE R20, R12.reuse, 0x4, R26 ;  /* 0x000000040c147825 */ /* 0x040fe200078e021a */
[----:B------:R-:W3:Y:S03]  /*0260*/  LDG.E R28, desc[UR4][R14.64] ;  /* 0x000000040e1c7981 */ /* 0x000ee6000c1e1900 */
[----:B------:R-:W-:Y:S01]  /*0270*/  IMAD.WIDE R24, R13, 0x4, R14 ;  /* 0x000000040d187825 */ /* 0x000fe200078e020e */
[----:B------:R-:W3:Y:S03]  /*0280*/  LDG.E R27, desc[UR4][R20.64] ;  /* 0x00000004141b7981 */ /* 0x000ee6000c1e1900 */
[----:B------:R-:W-:-:S04]  /*0290*/  IMAD.WIDE R10, R12, 0x4, R20 ;  /* 0x000000040c0a7825 */ /* 0x000fc800078e0214 */
[C---:B------:R-:W-:Y:S01]  /*02a0*/  IMAD.WIDE R16, R13.reuse, 0x4, R24 ;  /* 0x000000040d107825 */ /* 0x040fe200078e0218 */
[----:B------:R-:W4:Y:S04]  /*02b0*/  LDG.E R26, desc[UR4][R10.64] ;  /* 0x000000040a1a7981 */ /* 0x000f28000c1e1900 */
[----:B------:R0:W5:Y:S01]  /*02c0*/  LDG.E R23, desc[UR4][R16.64] ;  /* 0x0000000410177981 */ /* 0x000162000c1e1900 */
[----:B------:R-:W-:-:S03]  /*02d0*/  IMAD.WIDE R18, R13, 0x4, R16 ;  /* 0x000000040d127825 */ /* 0x000fc600078e0210 */
[----:B------:R-:W4:Y:S01]  /*02e0*/  LDG.E R25, desc[UR4][R24.64] ;  /* 0x0000000418197981 */ /* 0x000f22000c1e1900 */
[----:B0-----:R-:W-:-:S03]  /*02f0*/  IMAD.WIDE R16, R12, 0x4, R10 ;  /* 0x000000040c107825 */ /* 0x001fc600078e020a */
[----:B------:R0:W5:Y:S01]  /*0300*/  LDG.E R21, desc[UR4][R18.64] ;  /* 0x0000000412157981 */ /* 0x000162000c1e1900 */
[----:B------:R-:W-:-:S03]  /*0310*/  IMAD.WIDE R14, R13, 0x4, R18 ;  /* 0x000000040d0e7825 */ /* 0x000fc600078e0212 */
[----:B------:R1:W5:Y:S04]  /*0320*/  LDG.E R24, desc[UR4][R16.64] ;  /* 0x0000000410187981 */ /* 0x000368000c1e1900 */
[----:B------:R1:W5:Y:S01]  /*0330*/  LDG.E R11, desc[UR4][R14.64] ;  /* 0x000000040e0b7981 */ /* 0x000362000c1e1900 */
[----:B0-----:R-:W-:-:S04]  /*0340*/  IMAD.WIDE R18, R12, 0x4, R16 ;  /* 0x000000040c127825 */ /* 0x001fc800078e0210 */
[----:B-1----:R-:W-:-:S04]  /*0350*/  IMAD.WIDE R16, R12, 0x4, R18 ;  /* 0x000000040c107825 */ /* 0x002fc800078e0212 */
[C---:B------:R-:W-:Y:S01]  /*0360*/  IMAD.WIDE R14, R13.reuse, 0x4, R14 ;  /* 0x000000040d0e7825 */ /* 0x040fe200078e020e */
[----:B------:R-:W5:Y:S04]  /*0370*/  LDG.E R20, desc[UR4][R16.64] ;  /* 0x0000000410147981 */ /* 0x000f68000c1e1900 */
[----:B------:R0:W5:Y:S02]  /*0380*/  LDG.E R10, desc[UR4][R14.64] ;  /* 0x000000040e0a7981 */ /* 0x000164000c1e1900 */
[----:B0-----:R-:W-:-:S04]  /*0390*/  IMAD.WIDE R14, R13, 0x4, R14 ;  /* 0x000000040d0e7825 */ /* 0x001fc800078e020e */
[----:B--2---:R-:W-:Y:S02]  /*03a0*/  FFMA R9, R22, R9, R29 ;  /* 0x0000000916097223 */ /* 0x004fe4000000001d */
[----:B------:R0:W2:Y:S04]  /*03b0*/  LDG.E R22, desc[UR4][R18.64] ;  /* 0x0000000412167981 */ /* 0x0000a8000c1e1900 */
[----:B------:R-:W2:Y:S01]  /*03c0*/  LDG.E R29, desc[UR4][R14.64] ;  /* 0x000000040e1d7981 */ /* 0x000ea2000c1e1900 */
[----:B0-----:R-:W-:-:S05]  /*03d0*/  IMAD.WIDE R18, R12, 0x4, R16 ;  /* 0x000000040c127825 */ /* 0x001fca00078e0210 */
[----:B------:R0:W2:Y:S02]  /*03e0*/  LDG.E R17, desc[UR4][R18.64] ;  /* 0x0000000412117981 */ /* 0x0000a4000c1e1900 */
[----:B0-----:R-:W-:-:S06]  /*03f0*/  IMAD.WIDE R18, R12, 0x4, R18 ;  /* 0x000000040c127825 */ /* 0x001fcc00078e0212 */
[----:B------:R-:W2:Y:S01]  /*0400*/  LDG.E R18, desc[UR4][R18.64] ;  /* 0x0000000412127981 */ /* 0x000ea2000c1e1900 */
[----:B---3--:R-:W-:Y:S01]  /*0410*/  FFMA R28, R28, R27, R9 ;  /* 0x0000001b1c1c7223 */ /* 0x008fe20000000009 */
[----:B------:R-:W-:-:S03]  /*0420*/  IADD3 R7, PT, PT, R7, 0x8, RZ ;  /* 0x0000000807077810 */ /* 0x000fc60007ffe0ff */
[----:B----4-:R-:W-:Y:S01]  /*0430*/  FFMA R26, R25, R26, R28 ;  /* 0x0000001a191a7223 */ /* 0x010fe2000000001c */
[----:B------:R-:W-:-:S03]  /*0440*/  ISETP.NE.AND P1, PT, R7, RZ, PT ;  /* 0x000000ff0700720c */ /* 0x000fc60003f25270 */
[----:B-----5:R-:W-:Y:S01]  /*0450*/  FFMA R24, R23, R24, R26 ;  /* 0x0000001817187223 */ /* 0x020fe2000000001a */
[----:B------:R-:W-:Y:S02]  /*0460*/  LEA R8, R13, R8, 0x3 ;  /* 0x000000080d087211 */ /* 0x000fe400078e18ff */
[----:B------:R-:W-:Y:S01]  /*0470*/  LEA R5, R12, R5, 0x3 ;  /* 0x000000050c057211 */ /* 0x000fe200078e18ff */
[----:B--2---:R-:W-:-:S04]  /*0480*/  FFMA R22, R21, R22, R24 ;  /* 0x0000001615167223 */ /* 0x004fc80000000018 */
[----:B------:R-:W-:-:S04]  /*0490*/  FFMA R11, R11, R20, R22 ;  /* 0x000000140b0b7223 */ /* 0x000fc80000000016 */
[----:B------:R-:W-:-:S04]  /*04a0*/  FFMA R10, R10, R17, R11 ;  /* 0x000000110a0a7223 */ /* 0x000fc8000000000b */
[----:B------:R-:W-:Y:S01]  /*04b0*/  FFMA R29, R29, R18, R10 ;  /* 0x000000121d1d7223 */ /* 0x000fe2000000000a */
[----:B------:R-:W-:Y:S06]  /*04c0*/  @P1 BRA `(.L_x_9) ;  /* 0xfffffffc00441947 */ /* 0x000fec000383ffff */
.L_x_8:
[----:B------:R-:W-:Y:S05]  /*04d0*/  @!P0 BRA `(.L_x_7) ;  /* 0x0000000000e48947 */ /* 0x000fea0003800000 */
[----:B------:R-:W-:Y:S02]  /*04e0*/  ISETP.GE.U32.AND P0, PT, R4, 0x4, PT ;  /* 0x000000040400780c */ /* 0x000fe40003f06070 */
[----:B------:R-:W-:-:S04]  /*04f0*/  LOP3.LUT R7, R2, 0x3, RZ, 0xc0, !PT ;  /* 0x0000000302077812 */ /* 0x000fc800078ec0ff */
[----:B------:R-:W-:-:S07]  /*0500*/  ISETP.NE.AND P1, PT, R7, RZ, PT ;  /* 0x000000ff0700720c */ /* 0x000fce0003f25270 */
[----:B------:R-:W-:Y:S06]  /*0510*/  @!P0 BRA `(.L_x_10) ;  /* 0x0000000000648947 */ /* 0x000fec0003800000 */
[----:B------:R-:W0:Y:S01]  /*0520*/  LDC.64 R20, c[0x0][0x388] ;  /* 0x0000e200ff147b82 */ /* 0x000e220000000a00 */
[C---:B------:R-:W-:Y:S02]  /*0530*/  IMAD R5, R6.reuse, R13, R0 ;  /* 0x0000000d06057224 */ /* 0x040fe400078e0200 */
[----:B------:R-:W-:-:S05]  /*0540*/  IMAD R9, R6, R12, R3 ;  /* 0x0000000c06097224 */ /* 0x000fca00078e0203 */
[----:B------:R-:W1:Y:S01]  /*0550*/  LDC.64 R22, c[0x0][0x380] ;  /* 0x0000e000ff167b82 */ /* 0x000e620000000a00 */
[----:B0-----:R-:W-:-:S04]  /*0560*/  IMAD.WIDE R20, R5, 0x4, R20 ;  /* 0x0000000405147825 */ /* 0x001fc800078e0214 */
[----:B------:R-:W-:Y:S02]  /*0570*/  IMAD.WIDE R4, R13, 0x4, R20 ;  /* 0x000000040d047825 */ /* 0x000fe400078e0214 */
[----:B------:R-:W2:Y:S02]  /*0580*/  LDG.E R20, desc[UR4][R20.64] ;  /* 0x0000000414147981 */ /* 0x000ea4000c1e1900 */
[----:B-1----:R-:W-:-:S04]  /*0590*/  IMAD.WIDE R22, R9, 0x4, R22 ;  /* 0x0000000409167825 */ /* 0x002fc800078e0216 */
[C---:B------:R-:W-:Y:S02]  /*05a0*/  IMAD.WIDE R8, R12.reuse, 0x4, R22 ;  /* 0x000000040c087825 */ /* 0x040fe400078e0216 */
[----:B------:R-:W2:Y:S02]  /*05b0*/  LDG.E R22, desc[UR4][R22.64] ;  /* 0x0000000416167981 */ /* 0x000ea4000c1e1900 */
[C---:B------:R-:W-:Y:S02]  /*05c0*/  IMAD.WIDE R14, R13.reuse, 0x4, R4 ;  /* 0x000000040d0e7825 */ /* 0x040fe400078e0204 */
[----:B------:R-:W3:Y:S02]  /*05d0*/  LDG.E R5, desc[UR4][R4.64] ;  /* 0x0000000404057981 */ /* 0x000ee4000c1e1900 */
[----:B------:R-:W-:Y:S02]  /*05e0*/  IMAD.WIDE R10, R12, 0x4, R8 ;  /* 0x000000040c0a7825 */ /* 0x000fe400078e0208 */
[----:B------:R-:W3:Y:S02]  /*05f0*/  LDG.E R8, desc[UR4][R8.64] ;  /* 0x0000000408087981 */ /* 0x000ee4000c1e1900 */
[----:B------:R-:W-:-:S02]  /*0600*/  IMAD.WIDE R16, R13, 0x4, R14 ;  /* 0x000000040d107825 */ /* 0x000fc400078e020e */
[----:B------:R-:W4:Y:S02]  /*0610*/  LDG.E R25, desc[UR4][R14.64] ;  /* 0x000000040e197981 */ /* 0x000f24000c1e1900 */
[----:B------:R-:W-:Y:S02]  /*0620*/  IMAD.WIDE R18, R12, 0x4, R10 ;  /* 0x000000040c127825 */ /* 0x000fe400078e020a */
[----:B------:R-:W4:Y:S04]  /*0630*/  LDG.E R10, desc[UR4][R10.64] ;  /* 0x000000040a0a7981 */ /* 0x000f28000c1e1900 */
[----:B------:R-:W5:Y:S04]  /*0640*/  LDG.E R17, desc[UR4][R16.64] ;  /* 0x0000000410117981 */ /* 0x000f68000c1e1900 */
[----:B------:R-:W5:Y:S01]  /*0650*/  LDG.E R18, desc[UR4][R18.64] ;  /* 0x0000000412127981 */ /* 0x000f62000c1e1900 */
[----:B------:R-:W-:Y:S01]  /*0660*/  IADD3 R6, PT, PT, R6, 0x4, RZ ;  /* 0x0000000406067810 */ /* 0x000fe20007ffe0ff */
[----:B--2---:R-:W-:-:S04]  /*0670*/  FFMA R20, R20, R22, R29 ;  /* 0x0000001614147223 */ /* 0x004fc8000000001d */
[----:B---3--:R-:W-:-:S04]  /*0680*/  FFMA R20, R5, R8, R20 ;  /* 0x0000000805147223 */ /* 0x008fc80000000014 */
[----:B----4-:R-:W-:-:S04]  /*0690*/  FFMA R20, R25, R10, R20 ;  /* 0x0000000a19147223 */ /* 0x010fc80000000014 */
[----:B-----5:R-:W-:-:S07]  /*06a0*/  FFMA R29, R17, R18, R20 ;  /* 0x00000012111d7223 */ /* 0x020fce0000000014 */
.L_x_10:
[----:B------:R-:W-:Y:S05]  /*06b0*/  @!P1 BRA `(.L_x_7) ;  /* 0x00000000006c9947 */ /* 0x000fea0003800000 */
[----:B------:R-:W0:Y:S01]  /*06c0*/  LDC.64 R14, c[0x0][0x388] ;  /* 0x0000e200ff0e7b82 */ /* 0x000e220000000a00 */
[----:B------:R-:W-:Y:S02]  /*06d0*/  ISETP.NE.AND P0, PT, R7, 0x1, PT ;  /* 0x000000010700780c */ /* 0x000fe40003f05270 */
[----:B------:R-:W-:-:S04]  /*06e0*/  LOP3.LUT R2, R2, 0x1, RZ, 0xc0, !PT ;  /* 0x0000000102027812 */ /* 0x000fc800078ec0ff */
[----:B------:R-:W-:Y:S01]  /*06f0*/  ISETP.NE.U32.AND P1, PT, R2, 0x1, PT ;  /* 0x000000010200780c */ /* 0x000fe20003f25070 */
[----:B------:R-:W1:Y:S06]  /*0700*/  LDC.64 R10, c[0x0][0x380] ;  /* 0x0000e000ff0a7b82 */ /* 0x000e6c0000000a00 */
[C---:B------:R-:W-:Y:S02]  /*0710*/  @P0 IMAD R7, R6.reuse, R13, R0 ;  /* 0x0000000d06070224 */ /* 0x040fe400078e0200 */
[----:B------:R-:W2:Y:S01]  /*0720*/  LDC.64 R8, c[0x0][0x388] ;  /* 0x0000e200ff087b82 */ /* 0x000ea20000000a00 */
[C---:B------:R-:W-:Y:S01]  /*0730*/  @P0 IMAD R17, R6.reuse, R12, R3 ;  /* 0x0000000c06110224 */ /* 0x040fe200078e0203 */
[----:B------:R-:W-:-:S06]  /*0740*/  @P0 IADD3 R6, PT, PT, R6, 0x2, RZ ;  /* 0x0000000206060810 */ /* 0x000fcc0007ffe0ff */
[----:B------:R-:W3:Y:S01]  /*0750*/  LDC.64 R4, c[0x0][0x380] ;  /* 0x0000e000ff047b82 */ /* 0x000ee20000000a00 */
[----:B0-----:R-:W-:-:S04]  /*0760*/  @P0 IMAD.WIDE R14, R7, 0x4, R14 ;  /* 0x00000004070e0825 */ /* 0x001fc800078e020e */
[----:B-1----:R-:W-:Y:S01]  /*0770*/  @P0 IMAD.WIDE R10, R17, 0x4, R10 ;  /* 0x00000004110a0825 */ /* 0x002fe200078e020a */
[----:B------:R-:W4:Y:S03]  /*0780*/  @P0 LDG.E R2, desc[UR4][R14.64] ;  /* 0x000000040e020981 */ /* 0x000f26000c1e1900 */
[----:B------:R-:W-:-:S04]  /*0790*/  @P0 IMAD.WIDE R16, R13, 0x4, R14 ;  /* 0x000000040d100825 */ /* 0x000fc800078e020e */
[C---:B------:R-:W-:Y:S02]  /*07a0*/  @!P1 IMAD R13, R6.reuse, R13, R0 ;  /* 0x0000000d060d9224 */ /* 0x040fe400078e0200 */
[----:B------:R-:W-:Y:S01]  /*07b0*/  @!P1 IMAD R19, R6, R12, R3 ;  /* 0x0000000c06139224 */ /* 0x000fe200078e0203 */
[----:B------:R-:W5:Y:S01]  /*07c0*/  @P0 LDG.E R17, desc[UR4][R16.64] ;  /* 0x0000000410110981 */ /* 0x000f62000c1e1900 */
[----:B------:R-:W-:-:S03]  /*07d0*/  @P0 IMAD.WIDE R6, R12, 0x4, R10 ;  /* 0x000000040c060825 */ /* 0x000fc600078e020a */
[----:B------:R-:W4:Y:S01]  /*07e0*/  @P0 LDG.E R10, desc[UR4][R10.64] ;  /* 0x000000040a0a0981 */ /* 0x000f22000c1e1900 */
[----:B--2---:R-:W-:-:S03]  /*07f0*/  @!P1 IMAD.WIDE R8, R13, 0x4, R8 ;  /* 0x000000040d089825 */ /* 0x004fc600078e0208 */
[----:B------:R-:W5:Y:S01]  /*0800*/  @P0 LDG.E R6, desc[UR4][R6.64] ;  /* 0x0000000406060981 */ /* 0x000f62000c1e1900 */
[----:B---3--:R-:W-:-:S03]  /*0810*/  @!P1 IMAD.WIDE R4, R19, 0x4, R4 ;  /* 0x0000000413049825 */ /* 0x008fc600078e0204 */
[----:B------:R-:W2:Y:S04]  /*0820*/  @!P1 LDG.E R8, desc[UR4][R8.64] ;  /* 0x0000000408089981 */ /* 0x000ea8000c1e1900 */
[----:B------:R-:W2:Y:S01]  /*0830*/  @!P1 LDG.E R4, desc[UR4][R4.64] ;  /* 0x0000000404049981 */ /* 0x000ea2000c1e1900 */
[----:B----4-:R-:W-:-:S04]  /*0840*/  @P0 FFMA R2, R2, R10, R29 ;  /* 0x0000000a02020223 */ /* 0x010fc8000000001d */
[----:B-----5:R-:W-:-:S04]  /*0850*/  @P0 FFMA R29, R17, R6, R2 ;  /* 0x00000006111d0223 */ /* 0x020fc80000000002 */
[----:B--2---:R-:W-:-:S07]  /*0860*/  @!P1 FFMA R29, R8, R4, R29 ;  /* 0x00000004081d9223 */ /* 0x004fce000000001d */
.L_x_7:
[----:B------:R-:W0:Y:S01]  /*0870*/  LDC.64 R4, c[0x0][0x390] ;  /* 0x0000e400ff047b82 */ /* 0x000e220000000a00 */
[----:B------:R-:W-:-:S04]  /*0880*/  IMAD R3, R0, R12, R3 ;  /* 0x0000000c00037224 */ /* 0x000fc800078e0203 */
[----:B0-----:R-:W-:-:S05]  /*0890*/  IMAD.WIDE R2, R3, 0x4, R4 ;  /* 0x0000000403027825 */ /* 0x001fca00078e0204 */
[----:B------:R-:W-:Y:S01]  /*08a0*/  STG.E desc[UR4][R2.64], R29 ;  /* 0x0000001d02007986 */ /* 0x000fe2000c101904 */
[----:B------:R-:W-:Y:S05]  /*08b0*/  EXIT ;  /* 0x000000000000794d */ /* 0x000fea0003800000 */
.L_x_11:
        /* <DEDUP_REMOVED lines=12> */
.L_x_29:


//--------------------- .text._Z18unrollKernel_floatPKfPfiiiiii --------------------------
	.section	.text._Z18unrollKernel_floatPKfPfiiiiii,"ax",@progbits
	.align	128
        .global         _Z18unrollKernel_floatPKfPfiiiiii
        .type           _Z18unrollKernel_floatPKfPfiiiiii,@function
        .size           _Z18unrollKernel_floatPKfPfiiiiii,(.L_x_30 - _Z18unrollKernel_floatPKfPfiiiiii)
        .other          _Z18unrollKernel_floatPKfPfiiiiii,@"STO_CUDA_ENTRY STV_DEFAULT"
_Z18unrollKernel_floatPKfPfiiiiii:
.text._Z18unrollKernel_floatPKfPfiiiiii:
[----:B------:R-:W-:Y:S01]  /*0000*/  LDC R1, c[0x0][0x37c] ;  /* 0x0000df00ff017b82 */ /* 0x000fe20000000800 */
[----:B------:R-:W0:Y:S07]  /*0010*/  S2R R5, SR_TID.X ;  /* 0x0000000000057919 */ /* 0x000e2e0000002100 */
[----:B------:R-:W0:Y:S08]  /*0020*/  S2UR UR4, SR_CTAID.X ;  /* 0x00000000000479c3 */ /* 0x000e300000002500 */
[----:B------:R-:W0:Y:S08]  /*0030*/  LDC R0, c[0x0][0x360] ;  /* 0x0000d800ff007b82 */ /* 0x000e300000000800 */
[----:B------:R-:W1:Y:S01]  /*0040*/  LDC.64 R2, c[0x0][0x3a0] ;  /* 0x0000e800ff027b82 */ /* 0x000e620000000a00 */
[----:B0-----:R-:W-:-:S02]  /*0050*/  IMAD R0, R0, UR4, R5 ;  /* 0x0000000400007c24 */ /* 0x001fc4000f8e0205 */
[----:B-1----:R-:W-:-:S05]  /*0060*/  IMAD R5, R3, R2, RZ ;  /* 0x0000000203057224 */ /* 0x002fca00078e02ff */
[----:B------:R-:W-:-:S13]  /*0070*/  ISETP.GE.AND P0, PT, R0, R5, PT ;  /* 0x000000050000720c */ /* 0x000fda0003f06270 */
[----:B------:R-:W-:Y:S05]  /*0080*/  @P0 EXIT ;  /* 0x000000000000094d */ /* 0x000fea0003800000 */
[----:B------:R-:W-:Y:S01]  /*0090*/  IABS R7, R3 ;  /* 0x0000000300077213 */ /* 0x000fe20000000000 */
[----:B------:R-:W0:Y:S03]  /*00a0*/  LDC R6, c[0x0][0x390] ;  /* 0x0000e400ff067b82 */ /* 0x000e260000000800 */
[----:B------:R-:W1:Y:S08]  /*00b0*/  I2F.RP R2, R7 ;  /* 0x0000000700027306 */ /* 0x000e700000209400 */
[----:B-1----:R-:W1:Y:S01]  /*00c0*/  MUFU.RCP R2, R2 ;  /* 0x0000000200027308 */ /* 0x002e620000001000 */
[----:B0-----:R-:W-:-:S02]  /*00d0*/  ISETP.GE.AND P0, PT, R6, 0x1, PT ;  /* 0x000000010600780c */ /* 0x001fc40003f06270 */
[----:B------:R-:W-:Y:S01]  /*00e0*/  IABS R6, R0 ;  /* 0x0000000000067213 */ /* 0x000fe20000000000 */
[----:B-1----:R-:W-:-:S04]  /*00f0*/  VIADD R4, R2, 0xffffffe ;  /* 0x0ffffffe02047836 */ /* 0x002fc80000000000 */
[----:B------:R0:W1:Y:S02]  /*0100*/  F2I.FTZ.U32.TRUNC.NTZ R5, R4 ;  /* 0x0000000400057305 */ /* 0x000064000021f000 */
[----:B0-----:R-:W-:Y:S02]  /*0110*/  IMAD.MOV.U32 R4, RZ, RZ, RZ ;  /* 0x000000ffff047224 */ /* 0x001fe400078e00ff */
[----:B-1----:R-:W-:-:S04]  /*0120*/  IMAD.MOV R8, RZ, RZ, -R5 ;  /* 0x000000ffff087224 */ /* 0x002fc800078e0a05 */
[----:B------:R-:W-:-:S04]  /*0130*/  IMAD R9, R8, R7, RZ ;  /* 0x0000000708097224 */ /* 0x000fc800078e02ff */
[----:B------:R-:W-:Y:S01]  /*0140*/  IMAD.HI.U32 R5, R5, R9, R4 ;  /* 0x0000000905057227 */ /* 0x000fe200078e0004 */
[----:B------:R-:W-:Y:S06]  /*0150*/  @!P0 EXIT ;  /* 0x000000000000894d */ /* 0x000fec0003800000 */
[----:B------:R-:W0:Y:S01]  /*0160*/  LDC R12, c[0x0][0x39c] ;  /* 0x0000e700ff0c7b82 */ /* 0x000e220000000800 */
[----:B------:R-:W-:-:S04]  /*0170*/  IMAD.HI.U32 R5, R5, R6, RZ ;  /* 0x0000000605057227 */ /* 0x000fc800078e00ff */
[----:B------:R-:W-:-:S04]  /*0180*/  IMAD.MOV R2, RZ, RZ, -R5 ;  /* 0x000000ffff027224 */ /* 0x000fc800078e0a05 */
[----:B------:R-:W-:-:S05]  /*0190*/  IMAD R2, R7, R2, R6 ;  /* 0x0000000207027224 */ /* 0x000fca00078e0206 */
[----:B------:R-:W-:Y:S02]  /*01a0*/  ISETP.GT.U32.AND P3, PT, R7, R2, PT ;  /* 0x000000020700720c */ /* 0x000fe40003f64070 */
[----:B0-----:R-:W-:-:S11]  /*01b0*/  ISETP.GE.AND P0, PT, R12, 0x1, PT ;  /* 0x000000010c00780c */ /* 0x001fd60003f06270 */
[----:B------:R-:W-:Y:S02]  /*01c0*/  @!P3 IMAD.IADD R2, R2, 0x1, -R7 ;  /* 0x000000010202b824 */ /* 0x000fe400078e0a07 */
[----:B------:R-:W-:Y:S05]  /*01d0*/  @!P0 EXIT ;  /* 0x000000000000894d */ /* 0x000fea0003800000 */
[----:B------:R-:W-:Y:S01]  /*01e0*/  ISETP.GE.U32.AND P2, PT, R2, R7, PT ;  /* 0x000000070200720c */ /* 0x000fe20003f46070 */
[----:B------:R-:W-:Y:S01]  /*01f0*/  @!P3 VIADD R5, R5, 0x1 ;  /* 0x000000010505b836 */ /* 0x000fe20000000000 */
[C---:B------:R-:W-:Y:S01]  /*0200*/  LOP3.LUT R4, R0.reuse, R3, RZ, 0x3c, !PT ;  /* 0x0000000300047212 */ /* 0x040fe200078e3cff */
[----:B------:R-:W0:Y:S01]  /*0210*/  LDCU.64 UR8, c[0x0][0x358] ;  /* 0x00006b00ff0877ac */ /* 0x000e220008000a00 */
[----:B------:R-:W-:Y:S02]  /*0220*/  ISETP.GE.AND P0, PT, R0, RZ, PT ;  /* 0x000000ff0000720c */ /* 0x000fe40003f06270 */
[----:B------:R-:W-:Y:S01]  /*0230*/  ISETP.GE.AND P1, PT, R4, RZ, PT ;  /* 0x000000ff0400720c */ /* 0x000fe20003f26270 */
[----:B------:R-:W-:Y:S01]  /*0240*/  UMOV UR4, URZ ;  /* 0x000000ff00047c82 */ /* 0x000fe20008000000 */
[----:B------:R-:W-:Y:S01]  /*0250*/  ISETP.GT.U32.AND P4, PT, R7, R2, PT ;  /* 0x000000020700720c */ /* 0x000fe20003f84070 */
[----:B------:R-:W-:Y:S01]  /*0260*/  IMAD.IADD R7, R2, 0x1, -R7 ;  /* 0x0000000102077824 */ /* 0x000fe200078e0a07 */
[----:B------:R-:W-:-:S02]  /*0270*/  LOP3.LUT R4, R12, 0x7, RZ, 0xc0, !PT ;  /* 0x000000070c047812 */ /* 0x000fc400078ec0ff */
[----:B------:R-:W-:Y:S01]  /*0280*/  LOP3.LUT P3, RZ, R12, 0x7, RZ, 0xc0, !PT ;  /* 0x000000070cff7812 */ /* 0x000fe2000786c0ff */
[----:B------:R-:W-:Y:S01]  /*0290*/  @P2 VIADD R5, R5, 0x1 ;  /* 0x0000000105052836 */ /* 0x000fe20000000000 */
[----:B------:R-:W-:Y:S01]  /*02a0*/  SEL R2, R7, R2, !P4 ;  /* 0x0000000207027207 */ /* 0x000fe20006000000 */
[----:B------:R-:W-:Y:S01]  /*02b0*/  VIADD R4, R4, 0xffffffff ;  /* 0xffffffff04047836 */ /* 0x000fe20000000000 */
[----:B------:R-:W-:Y:S02]  /*02c0*/  ISETP.NE.AND P4, PT, R3, RZ, PT ;  /* 0x000000ff0300720c */ /* 0x000fe40003f85270 */
[----:B------:R-:W-:Y:S01]  /*02d0*/  LOP3.LUT R3, RZ, R3, RZ, 0x33, !PT ;  /* 0x00000003ff037212 */ /* 0x000fe200078e33ff */
[----:B------:R-:W-:Y:S01]  /*02e0*/  @!P0 IMAD.MOV R2, RZ, RZ, -R2 ;  /* 0x000000ffff028224 */ /* 0x000fe200078e0a02 */
[----:B------:R-:W-:Y:S01]  /*02f0*/  LOP3.LUT R18, R12, 0x3, RZ, 0xc0, !PT ;  /* 0x000000030c127812 */ /* 0x000fe200078ec0ff */
[----:B------:R-:W-:Y:S01]  /*0300*/  @!P1 IMAD.MOV R5, RZ, RZ, -R5 ;  /* 0x000000ffff059224 */ /* 0x000fe200078e0a05 */
[----:B------:R-:W-:-:S02]  /*0310*/  ISETP.GE.U32.AND P2, PT, R4, 0x3, PT ;  /* 0x000000030400780c */ /* 0x000fc40003f46070 */
[C---:B------:R-:W-:Y:S02]  /*0320*/  SEL R10, R3.reuse, R2, !P4 ;  /* 0x00000002030a7207 */ /* 0x040fe40006000000 */
[----:B------:R-:W-:Y:S02]  /*0330*/  SEL R11, R3, R5, !P4 ;  /* 0x00000005030b7207 */ /* 0x000fe40006000000 */
[----:B0-----:R-:W-:-:S07]  /*0340*/  LOP3.LUT R12, R12, 0x7ffffff8, RZ, 0xc0, !PT ;  /* 0x7ffffff80c0c7812 */ /* 0x001fce00078ec0ff */
.L_x_26:
[----:B0---4-:R-:W0:Y:S01]  /*0350*/  LDC R3, c[0x0][0x390] ;  /* 0x0000e400ff037b82 */ /* 0x011e220000000800 */
[----:B------:R-:W-:Y:S01]  /*0360*/  UMOV UR7, UR4 ;  /* 0x0000000400077c82 */ /* 0x000fe20008000000 */
[----:B------:R-:W-:Y:S01]  /*0370*/  UMOV UR5, URZ ;  /* 0x000000ff00057c82 */ /* 0x000fe20008000000 */
[----:B0-----:R-:W-:Y:S01]  /*0380*/  IMAD R13, R0, R3, UR4 ;  /* 0x00000004000d7e24 */ /* 0x001fe2000f8e0203 */
[----:B------:R-:W-:-:S06]  /*0390*/  UIADD3 UR4, UPT, UPT, UR4, 0x1, URZ ;  /* 0x0000000104047890 */ /* 0x000fcc000fffe0ff */
[----:B-123--:R-:W-:-:S13]  /*03a0*/  ISETP.NE.AND P4, PT, R3, UR4, PT ;  /* 0x0000000403007c0c */ /* 0x00efda000bf85270 */
.L_x_25:
[----:B0-----:R-:W0:Y:S01]  /*03b0*/  LDCU UR6, c[0x0][0x39c] ;  /* 0x00007380ff0677ac */ /* 0x001e220008000800 */
[----:B-1----:R-:W1:Y:S01]  /*03c0*/  LDC R2, c[0x0][0x394] ;  /* 0x0000e500ff027b82 */ /* 0x002e620000000800 */
[----:B------:R-:W-:Y:S02]  /*03d0*/  VIADD R15, R11, UR5 ;  /* 0x000000050b0f7c36 */ /* 0x000fe40008000000 */
[----:B----4-:R-:W-:Y:S02]  /*03e0*/  IMAD.MOV.U32 R3, RZ, RZ, RZ ;  /* 0x000000ffff037224 */ /* 0x010fe400078e00ff */
[----:B0-----:R-:W-:-:S04]  /*03f0*/  IMAD.U32 R17, RZ, RZ, UR6 ;  /* 0x00000006ff117e24 */ /* 0x001fc8000f8e00ff */
[----:B------:R-:W-:Y:S01]  /*0400*/  IMAD R14, R13, R17, UR5 ;  /* 0x000000050d0e7e24 */ /* 0x000fe2000f8e0211 */
[----:B------:R-:W-:Y:S01]  /*0410*/  ISETP.GE.U32.AND P1, PT, R17, 0x8, PT ;  /* 0x000000081100780c */ /* 0x000fe20003f26070 */
[----:B------:R-:W-:Y:S01]  /*0420*/  UIADD3 UR5, UPT, UPT, UR5, 0x1, URZ ;  /* 0x0000000105057890 */ /* 0x000fe2000fffe0ff */
[----:B-1----:R-:W-:-:S04]  /*0430*/  ISETP.GE.AND P0, PT, R15, R2, PT ;  /* 0x000000020f00720c */ /* 0x002fc80003f06270 */
[----:B------:R-:W-:Y:S01]  /*0440*/  ISETP.GT.AND P0, PT, R15, -0x1, !P0 ;  /* 0xffffffff0f00780c */ /* 0x000fe20004704270 */
[----:B------:R-:W-:Y:S01]  /*0450*/  IMAD R15, R2, UR7, R15 ;  /* 0x00000007020f7c24 */ /* 0x000fe2000f8e020f */
[----:B------:R-:W-:-:S05]  /*0460*/  ISETP.NE.AND P5, PT, R17, UR5, PT ;  /* 0x0000000511007c0c */ /* 0x000fca000bfa5270 */
[----:B--23--:R-:W-:Y:S08]  /*0470*/  @!P1 BRA `(.L_x_12) ;  /* 0x0000000400209947 */ /* 0x00cff00003800000 */
[----:B------:R-:W0:Y:S01]  /*0480*/  LDC R17, c[0x0][0x39c] ;  /* 0x0000e700ff117b82 */ /* 0x000e220000000800 */
[----:B------:R-:W1:Y:S01]  /*0490*/  LDCU UR10, c[0x0][0x398] ;  /* 0x00007300ff0a77ac */ /* 0x000e620008000800 */
[----:B------:R-:W-:-:S06]  /*04a0*/  UMOV UR6, URZ ;  /* 0x000000ff00067c82 */ /* 0x000fcc0008000000 */
[----:B------:R-:W2:Y:S08]  /*04b0*/  LDC.64 R2, c[0x0][0x380] ;  /* 0x0000e000ff027b82 */ /* 0x000eb00000000a00 */
[----:B------:R-:W3:Y:S02]  /*04c0*/  LDC.64 R4, c[0x0][0x388] ;  /* 0x0000e200ff047b82 */ /* 0x000ee40000000a00 */
.L_x_15:
[----:B------:R-:W-:Y:S02]  /*04d0*/  VIADD R16, R10, UR6 ;  /* 0x000000060a107c36 */ /* 0x000fe40008000000 */
[----:B-1----:R-:W-:Y:S02]  /*04e0*/  IMAD.MOV.U32 R19, RZ, RZ, RZ ;  /* 0x000000ffff137224 */ /* 0x002fe400078e00ff */
[----:B01----:R-:W-:Y:S01]  /*04f0*/  IMAD R7, R15, UR10, R16 ;  /* 0x0000000a0f077c24 */ /* 0x003fe2000f8e0210 */
[----:B------:R-:W-:-:S03]  /*0500*/  ISETP.GE.AND P1, PT, R16, UR10, PT ;  /* 0x0000000a10007c0c */ /* 0x000fc6000bf26270 */
[----:B--2---:R-:W-:Y:S01]  /*0510*/  IMAD.WIDE R6, R7, 0x4, R2 ;  /* 0x0000000407067825 */ /* 0x004fe200078e0202 */
[----:B------:R-:W-:-:S04]  /*0520*/  ISETP.GT.AND P1, PT, R16, -0x1, !P1 ;  /* 0xffffffff1000780c */ /* 0x000fc80004f24270 */
[----:B------:R-:W-:-:S13]  /*0530*/  PLOP3.LUT P1, PT, P0, P1, PT, 0x80, 0x8 ;  /* 0x000000000008781c */ /* 0x000fda0000723070 */
[----:B------:R-:W2:Y:S01]  /*0540*/  @P1 LDG.E R19, desc[UR8][R6.64] ;  /* 0x0000000806131981 */ /* 0x000ea2000c1e1900 */
[----:B------:R-:W-:Y:S02]  /*0550*/  VIADD R8, R16, 0x1 ;  /* 0x0000000110087836 */ /* 0x000fe40000000000 */
[----:B0-----:R-:W-:Y:S02]  /*0560*/  IMAD R9, R14, R17, UR6 ;  /* 0x000000060e097e24 */ /* 0x001fe4000f8e0211 */
[----:B------:R-:W-:Y:S01]  /*0570*/  IMAD.MOV.U32 R21, RZ, RZ, RZ ;  /* 0x000000ffff157224 */ /* 0x000fe200078e00ff */
[----:B------:R-:W-:-:S04]  /*0580*/  ISETP.GE.AND P1, PT, R8, UR10, PT ;  /* 0x0000000a08007c0c */ /* 0x000fc8000bf26270 */
[----:B------:R-:W-:Y:S01]  /*0590*/  ISETP.GT.AND P1, PT, R8, -0x1, !P1 ;  /* 0xffffffff0800780c */ /* 0x000fe20004f24270 */
[----:B---3--:R-:W-:-:S03]  /*05a0*/  IMAD.WIDE R8, R9, 0x4, R4 ;  /* 0x0000000409087825 */ /* 0x008fc600078e0204 */
[----:B------:R-:W-:Y:S01]  /*05b0*/  PLOP3.LUT P1, PT, P0, P1, PT, 0x80, 0x8 ;  /* 0x000000000008781c */ /* 0x000fe20000723070 */
[----:B------:R-:W-:Y:S01]  /*05c0*/  VIADD R20, R16, 0x2 ;  /* 0x0000000210147836 */ /* 0x000fe20000000000 */
[----:B--2---:R0:W-:Y:S11]  /*05d0*/  STG.E desc[UR8][R8.64], R19 ;  /* 0x0000001308007986 */ /* 0x0041f6000c101908 */
[----:B------:R-:W2:Y:S01]  /*05e0*/  @P1 LDG.E R21, desc[UR8][R6.64+0x4] ;  /* 0x0000040806151981 */ /* 0x000ea2000c1e1900 */
[----:B------:R-:W-:Y:S01]  /*05f0*/  ISETP.GE.AND P1, PT, R20, UR10, PT ;  /* 0x0000000a14007c0c */ /* 0x000fe2000bf26270 */
[----:B------:R-:W-:-:S03]  /*0600*/  IMAD.MOV.U32 R23, RZ, RZ, RZ ;  /* 0x000000ffff177224 */ /* 0x000fc600078e00ff */
[----:B------:R-:W-:-:S04]  /*0610*/  ISETP.GT.AND P1, PT, R20, -0x1, !P1 ;  /* 0xffffffff1400780c */ /* 0x000fc80004f24270 */
[----:B------:R-:W-:Y:S01]  /*0620*/  PLOP3.LUT P1, PT, P0, P1, PT, 0x80, 0x8 ;  /* 0x000000000008781c */ /* 0x000fe20000723070 */
[----:B------:R-:W-:Y:S01]  /*0630*/  VIADD R20, R16, 0x3 ;  /* 0x0000000310147836 */ /* 0x000fe20000000000 */
[----:B--2---:R1:W-:Y:S11]  /*0640*/  STG.E desc[UR8][R8.64+0x4], R21 ;  /* 0x0000041508007986 */ /* 0x0043f6000c101908 */
[----:B------:R-:W2:Y:S01]  /*0650*/  @P1 LDG.E R23, desc[UR8][R6.64+0x8] ;  /* 0x0000080806171981 */ /* 0x000ea2000c1e1900 */
[----:B------:R-:W-:Y:S01]  /*0660*/  ISETP.GE.AND P1, PT, R20, UR10, PT ;  /* 0x0000000a14007c0c */ /* 0x000fe2000bf26270 */
[----:B0-----:R-:W-:-:S03]  /*0670*/  IMAD.MOV.U32 R19, RZ, RZ, RZ ;  /* 0x000000ffff137224 */ /* 0x001fc600078e00ff */
[----:B------:R-:W-:-:S04]  /*0680*/  ISETP.GT.AND P1, PT, R20, -0x1, !P1 ;  /* 0xffffffff1400780c */ /* 0x000fc80004f24270 */
[----:B------:R-:W-:Y:S01]  /*0690*/  PLOP3.LUT P1, PT, P0, P1, PT, 0x80, 0x8 ;  /* 0x000000000008781c */ /* 0x000fe20000723070 */
[----:B------:R-:W-:Y:S01]  /*06a0*/  VIADD R20, R16, 0x4 ;  /* 0x0000000410147836 */ /* 0x000fe20000000000 */
[----:B--2---:R0:W-:Y:S11]  /*06b0*/  STG.E desc[UR8][R8.64+0x8], R23 ;  /* 0x0000081708007986 */ /* 0x0041f6000c101908 */
[----:B------:R-:W2:Y:S01]  /*06c0*/  @P1 LDG.E R19, desc[UR8][R6.64+0xc] ;  /* 0x00000c0806131981 */ /* 0x000ea2000c1e1900 */
[----:B------:R-:W-:Y:S01]  /*06d0*/  ISETP.GE.AND P1, PT, R20, UR10, PT ;  /* 0x0000000a14007c0c */ /* 0x000fe2000bf26270 */
[----:B-1----:R-:W-:-:S03]  /*06e0*/  IMAD.MOV.U32 R21, RZ, RZ, RZ ;  /* 0x000000ffff157224 */ /* 0x002fc600078e00ff */
        /* <DEDUP_REMOVED lines=16> */
[----:B--2---:R1:W-:-:S12]  /*07f0*/  STG.E desc[UR8][R8.64+0x14], R23 ;  /* 0x0000141708007986 */ /* 0x0043d8000c101908 */
[----:B------:R-:W2:Y:S01]  /*0800*/  @P1 LDG.E R19, desc[UR8][R6.64+0x18] ;  /* 0x0000180806131981 */ /* 0x000ea2000c1e1900 */
[----:B------:R-:W-:Y:S01]  /*0810*/  VIADD R16, R16, 0x7 ;  /* 0x0000000710107836 */ /* 0x000fe20000000000 */
[----:B------:R-:W-:Y:S01]  /*0820*/  BSSY.RECONVERGENT B0, `(.L_x_13) ;  /* 0x0000008000007945 */ /* 0x000fe20003800200 */
[----:B0-----:R-:W-:-:S03]  /*0830*/  IMAD.MOV.U32 R21, RZ, RZ, RZ ;  /* 0x000000ffff157224 */ /* 0x001fc600078e00ff */
[----:B------:R-:W-:-:S04]  /*0840*/  ISETP.GE.AND P1, PT, R16, UR10, PT ;  /* 0x0000000a10007c0c */ /* 0x000fc8000bf26270 */
[----:B------:R-:W-:-:S04]  /*0850*/  ISETP.GT.AND P1, PT, R16, -0x1, !P1 ;  /* 0xffffffff1000780c */ /* 0x000fc80004f24270 */
[----:B------:R-:W-:Y:S01]  /*0860*/  PLOP3.LUT P1, PT, P0, P1, PT, 0x80, 0x8 ;  /* 0x000000000008781c */ /* 0x000fe20000723070 */
[----:B--2---:R1:W-:-:S12]  /*0870*/  STG.E desc[UR8][R8.64+0x18], R19 ;  /* 0x0000181308007986 */ /* 0x0043d8000c101908 */
[----:B------:R-:W-:Y:S05]  /*0880*/  @!P1 BRA `(.L_x_14) ;  /* 0x0000000000049947 */ /* 0x000fea0003800000 */
[----:B------:R0:W5:Y:S02]  /*0890*/  LDG.E R21, desc[UR8][R6.64+0x1c] ;  /* 0x00001c0806157981 */ /* 0x000164000c1e1900 */
.L_x_14:
[----:B------:R-:W-:Y:S05]  /*08a0*/  BSYNC.RECONVERGENT B0 ;  /* 0x0000000000007941 */ /* 0x000fea0003800200 */
.L_x_13:
[----:B------:R-:W-:Y:S01]  /*08b0*/  UIADD3 UR6, UPT, UPT, UR6, 0x8, URZ ;  /* 0x0000000806067890 */ /* 0x000fe2000fffe0ff */
[----:B-----5:R4:W-:Y:S05]  /*08c0*/  STG.E desc[UR8][R8.64+0x1c], R21 ;  /* 0x00001c1508007986 */ /* 0x0209ea000c101908 */
[----:B------:R-:W-:-:S13]  /*08d0*/  ISETP.NE.AND P1, PT, R12, UR6, PT ;  /* 0x000000060c007c0c */ /* 0x000fda000bf25270 */
[----:B----4-:R-:W-:Y:S05]  /*08e0*/  @P1 BRA `(.L_x_15) ;  /* 0xfffffff800f81947 */ /* 0x010fea000383ffff */
[----:B------:R-:W-:-:S07]  /*08f0*/  IMAD.MOV.U32 R3, RZ, RZ, R12 ;  /* 0x000000ffff037224 */ /* 0x000fce00078e000c */
.L_x_12:
[----:B------:R-:W-:Y:S05]  /*0900*/  @!P3 BRA `(.L_x_16) ;  /* 0x000000040060b947 */ /* 0x000fea0003800000 */
[----:B------:R-:W-:Y:S05]  /*0910*/  @!P2 BRA `(.L_x_17) ;  /* 0x00000000009ca947 */ /* 0x000fea0003800000 */
[----:B------:R-:W2:Y:S01]  /*0920*/  LDCU UR6, c[0x0][0x398] ;  /* 0x00007300ff0677ac */ /* 0x000ea20008000800 */
[----:B------:R-:W3:Y:S01]  /*0930*/  LDC.64 R4, c[0x0][0x380] ;  /* 0x0000e000ff047b82 */ /* 0x000ee20000000a00 */
[----:B-1----:R-:W-:Y:S02]  /*0940*/  IMAD.IADD R8, R10, 0x1, R3 ;  /* 0x000000010a087824 */ /* 0x002fe400078e0203 */
[----:B------:R-:W-:-:S03]  /*0950*/  IMAD.MOV.U32 R9, RZ, RZ, RZ ;  /* 0x000000ffff097224 */ /* 0x000fc600078e00ff */
[----:B--2---:R-:W-:Y:S01]  /*0960*/  ISETP.GE.AND P1, PT, R8, UR6, PT ;  /* 0x0000000608007c0c */ /* 0x004fe2000bf26270 */
[----:B0-----:R-:W-:-:S03]  /*0970*/  IMAD R7, R15, UR6, R8 ;  /* 0x000000060f077c24 */ /* 0x001fc6000f8e0208 */
[----:B------:R-:W-:Y:S01]  /*0980*/  ISETP.GT.AND P1, PT, R8, -0x1, !P1 ;  /* 0xffffffff0800780c */ /* 0x000fe20004f24270 */
[----:B---3--:R-:W-:-:S03]  /*0990*/  IMAD.WIDE R4, R7, 0x4, R4 ;  /* 0x0000000407047825 */ /* 0x008fc600078e0204 */
[----:B------:R-:W-:Y:S01]  /*09a0*/  PLOP3.LUT P1, PT, P0, P1, PT, 0x80, 0x8 ;  /* 0x000000000008781c */ /* 0x000fe20000723070 */
[----:B------:R-:W0:-:S12]  /*09b0*/  LDC.64 R6, c[0x0][0x388] ;  /* 0x0000e200ff067b82 */ /* 0x000e180000000a00 */
[----:B------:R-:W2:Y:S01]  /*09c0*/  @P1 LDG.E R9, desc[UR8][R4.64] ;  /* 0x0000000804091981 */ /* 0x000ea2000c1e1900 */
[----:B------:R-:W-:Y:S02]  /*09d0*/  VIADD R2, R8, 0x1 ;  /* 0x0000000108027836 */ /* 0x000fe40000000000 */
[----:B------:R-:W-:-:S03]  /*09e0*/  IMAD R19, R14, R17, R3 ;  /* 0x000000110e137224 */ /* 0x000fc600078e0203 */
[----:B------:R-:W-:-:S04]  /*09f0*/  ISETP.GE.AND P1, PT, R2, UR6, PT ;  /* 0x0000000602007c0c */ /* 0x000fc8000bf26270 */
[----:B------:R-:W-:Y:S01]  /*0a00*/  ISETP.GT.AND P1, PT, R2, -0x1, !P1 ;  /* 0xffffffff0200780c */ /* 0x000fe20004f24270 */
[----:B0-----:R-:W-:-:S03]  /*0a10*/  IMAD.WIDE R6, R19, 0x4, R6 ;  /* 0x0000000413067825 */ /* 0x001fc600078e0206 */
[----:B------:R-:W-:Y:S01]  /*0a20*/  PLOP3.LUT P1, PT, P0, P1, PT, 0x80, 0x8 ;  /* 0x000000000008781c */ /* 0x000fe20000723070 */
[----:B------:R-:W-:Y:S02]  /*0a30*/  IMAD.MOV.U32 R19, RZ, RZ, RZ ;  /* 0x000000ffff137224 */ /* 0x000fe400078e00ff */
[----:B------:R-:W-:Y:S01]  /*0a40*/  VIADD R2, R8, 0x2 ;  /* 0x0000000208027836 */ /* 0x000fe20000000000 */
[----:B--2---:R0:W-:Y:S09]  /*0a50*/  STG.E desc[UR8][R6.64], R9 ;  /* 0x0000000906007986 */ /* 0x0041f2000c101908 */
[----:B------:R-:W2:Y:S01]  /*0a60*/  @P1 LDG.E R19, desc[UR8][R4.64+0x4] ;  /* 0x0000040804131981 */ /* 0x000ea2000c1e1900 */
[----:B------:R-:W-:Y:S01]  /*0a70*/  ISETP.GE.AND P1, PT, R2, UR6, PT ;  /* 0x0000000602007c0c */ /* 0x000fe2000bf26270 */
[----:B------:R-:W-:-:S03]  /*0a80*/  IMAD.MOV.U32 R21, RZ, RZ, RZ ;  /* 0x000000ffff157224 */ /* 0x000fc600078e00ff */
        /* <DEDUP_REMOVED lines=13> */
.L_x_19:
[----:B------:R-:W-:Y:S05]  /*0b60*/  BSYNC.RECONVERGENT B0 ;  /* 0x0000000000007941 */ /* 0x000fea0003800200 */
.L_x_18:
[----:B-----5:R2:W-:Y:S01]  /*0b70*/  STG.E desc[UR8][R6.64+0xc], R9 ;  /* 0x00000c0906007986 */ /* 0x0205e2000c101908 */
[----:B------:R-:W-:-:S07]  /*0b80*/  VIADD R3, R3, 0x4 ;  /* 0x0000000403037836 */ /* 0x000fce0000000000 */
.L_x_17:
[----:B------:R-:W-:-:S13]  /*0b90*/  ISETP.NE.AND P1, PT, R18, RZ, PT ;  /* 0x000000ff1200720c */ /* 0x000fda0003f25270 */
[----:B------:R-:W-:Y:S05]  /*0ba0*/  @!P1 BRA `(.L_x_16) ;  /* 0x0000000000b89947 */ /* 0x000fea0003800000 */
[----:B------:R-:W-:-:S13]  /*0bb0*/  ISETP.NE.AND P1, PT, R18, 0x1, PT ;  /* 0x000000011200780c */ /* 0x000fda0003f25270 */
[----:B------:R-:W-:Y:S05]  /*0bc0*/  @!P1 BRA `(.L_x_20) ;  /* 0x0000000000649947 */ /* 0x000fea0003800000 */
[----:B------:R-:W3:Y:S01]  /*0bd0*/  LDCU UR6, c[0x0][0x398] ;  /* 0x00007300ff0677ac */ /* 0x000ee20008000800 */
[----:B0-----:R-:W0:Y:S01]  /*0be0*/  LDC.64 R4, c[0x0][0x380] ;  /* 0x0000e000ff047b82 */ /* 0x001e220000000a00 */
[----:B------:R-:W-:Y:S02]  /*0bf0*/  IMAD.IADD R2, R10, 0x1, R3 ;  /* 0x000000010a027824 */ /* 0x000fe400078e0203 */
[----:B-12---:R-:W-:-:S03]  /*0c00*/  IMAD.MOV.U32 R9, RZ, RZ, RZ ;  /* 0x000000ffff097224 */ /* 0x006fc600078e00ff */
[----:B---3--:R-:W-:Y:S01]  /*0c10*/  ISETP.GE.AND P1, PT, R2, UR6, PT ;  /* 0x0000000602007c0c */ /* 0x008fe2000bf26270 */
[----:B------:R-:W-:-:S03]  /*0c20*/  IMAD R7, R15, UR6, R2 ;  /* 0x000000060f077c24 */ /* 0x000fc6000f8e0202 */
[----:B------:R-:W-:Y:S01]  /*0c30*/  ISETP.GT.AND P1, PT, R2, -0x1, !P1 ;  /* 0xffffffff0200780c */ /* 0x000fe20004f24270 */
[----:B0-----:R-:W-:-:S03]  /*0c40*/  IMAD.WIDE R4, R7, 0x4, R4 ;  /* 0x0000000407047825 */ /* 0x001fc600078e0204 */
[----:B------:R-:W-:Y:S01]  /*0c50*/  PLOP3.LUT P1, PT, P0, P1, PT, 0x80, 0x8 ;  /* 0x000000000008781c */ /* 0x000fe20000723070 */
[----:B------:R-:W0:-:S12]  /*0c60*/  LDC.64 R6, c[0x0][0x388] ;  /* 0x0000e200ff067b82 */ /* 0x000e180000000a00 */
[----:B------:R-:W2:Y:S01]  /*0c70*/  @P1 LDG.E R9, desc[UR8][R4.64] ;  /* 0x0000000804091981 */ /* 0x000ea2000c1e1900 */
[----:B------:R-:W-:Y:S01]  /*0c80*/  IMAD R19, R14, R17, R3 ;  /* 0x000000110e137224 */ /* 0x000fe200078e0203 */
[----:B------:R-:W-:Y:S01]  /*0c90*/  BSSY.RECONVERGENT B0, `(.L_x_21) ;  /* 0x000000a000007945 */ /* 0x000fe20003800200 */
[----:B------:R-:W-:-:S05]  /*0ca0*/  VIADD R2, R2, 0x1 ;  /* 0x0000000102027836 */ /* 0x000fca0000000000 */
[----:B------:R-:W-:Y:S01]  /*0cb0*/  ISETP.GE.AND P1, PT, R2, UR6, PT ;  /* 0x0000000602007c0c */ /* 0x000fe2000bf26270 */
[----:B0-----:R-:W-:-:S03]  /*0cc0*/  IMAD.WIDE R6, R19, 0x4, R6 ;  /* 0x0000000413067825 */ /* 0x001fc600078e0206 */
[----:B------:R-:W-:Y:S01]  /*0cd0*/  ISETP.GT.AND P1, PT, R2, -0x1, !P1 ;  /* 0xffffffff0200780c */ /* 0x000fe20004f24270 */
[----:B------:R-:W-:-:S03]  /*0ce0*/  IMAD.MOV.U32 R19, RZ, RZ, RZ ;  /* 0x000000ffff137224 */ /* 0x000fc600078e00ff */
[----:B------:R-:W-:Y:S01]  /*0cf0*/  PLOP3.LUT P1, PT, P0, P1, PT, 0x80, 0x8 ;  /* 0x000000000008781c */ /* 0x000fe20000723070 */
[----:B--2---:R0:W-:-:S12]  /*0d00*/  STG.E desc[UR8][R6.64], R9 ;  /* 0x0000000906007986 */ /* 0x0041d8000c101908 */
[----:B------:R-:W-:Y:S05]  /*0d10*/  @!P1 BRA `(.L_x_22) ;  /* 0x0000000000049947 */ /* 0x000fea0003800000 */
[----:B------:R1:W5:Y:S02]  /*0d20*/  LDG.E R19, desc[UR8][R4.64+0x4] ;  /* 0x0000040804137981 */ /* 0x000364000c1e1900 */
.L_x_22:
[----:B------:R-:W-:Y:S05]  /*0d30*/  BSYNC.RECONVERGENT B0 ;  /* 0x0000000000007941 */ /* 0x000fea0003800200 */
.L_x_21:
[----:B-----5:R3:W-:Y:S01]  /*0d40*/  STG.E desc[UR8][R6.64+0x4], R19 ;  /* 0x0000041306007986 */ /* 0x0207e2000c101908 */
[----:B------:R-:W-:-:S07]  /*0d50*/  VIADD R3, R3, 0x2 ;  /* 0x0000000203037836 */ /* 0x000fce0000000000 */
.L_x_20:
[----:B------:R-:W-:-:S13]  /*0d60*/  LOP3.LUT P1, RZ, R17, 0x1, RZ, 0xc0, !PT ;  /* 0x0000000111ff7812 */ /* 0x000fda000782c0ff */
[----:B------:R-:W-:Y:S05]  /*0d70*/  @!P1 BRA `(.L_x_16) ;  /* 0x0000000000449947 */ /* 0x000fea0003800000 */
[----:B------:R-:W4:Y:S01]  /*0d80*/  LDCU UR6, c[0x0][0x398] ;  /* 0x00007300ff0677ac */ /* 0x000f220008000800 */
[--C-:B------:R-:W-:Y:S01]  /*0d90*/  IMAD.IADD R2, R10, 0x1, R3.reuse ;  /* 0x000000010a027824 */ /* 0x100fe200078e0203 */
[----:B01----:R-:W0:Y:S01]  /*0da0*/  LDC.64 R4, c[0x0][0x388] ;  /* 0x0000e200ff047b82 */ /* 0x003e220000000a00 */
[----:B------:R-:W-:Y:S01]  /*0db0*/  IMAD R17, R14, R17, R3 ;  /* 0x000000110e117224 */ /* 0x000fe200078e0203 */
[----:B------:R-:W-:Y:S01]  /*0dc0*/  BSSY.RECONVERGENT B0, `(.L_x_23) ;  /* 0x000000b000007945 */ /* 0x000fe20003800200 */
[----:B------:R-:W-:Y:S01]  /*0dd0*/  IMAD.MOV.U32 R3, RZ, RZ, RZ ;  /* 0x000000ffff037224 */ /* 0x000fe200078e00ff */
[----:B----4-:R-:W-:Y:S01]  /*0de0*/  ISETP.GE.AND P1, PT, R2, UR6, PT ;  /* 0x0000000602007c0c */ /* 0x010fe2000bf26270 */
[----:B------:R-:W-:-:S03]  /*0df0*/  IMAD R15, R15, UR6, R2 ;  /* 0x000000060f0f7c24 */ /* 0x000fc6000f8e0202 */
[----:B------:R-:W-:-:S04]  /*0e00*/  ISETP.GT.AND P1, PT, R2, -0x1, !P1 ;  /* 0xffffffff0200780c */ /* 0x000fc80004f24270 */
[----:B------:R-:W-:Y:S01]  /*0e10*/  PLOP3.LUT P1, PT, P0, P1, PT, 0x80, 0x8 ;  /* 0x000000000008781c */ /* 0x000fe20000723070 */
[----:B0-----:R-:W-:-:S12]  /*0e20*/  IMAD.WIDE R4, R17, 0x4, R4 ;  /* 0x0000000411047825 */ /* 0x001fd800078e0204 */
[----:B------:R-:W-:Y:S05]  /*0e30*/  @!P1 BRA `(.L_x_24) ;  /* 0x00000000000c9947 */ /* 0x000fea0003800000 */
[----:B------:R-:W0:Y:S02]  /*0e40*/  LDC.64 R2, c[0x0][0x380] ;  /* 0x0000e000ff027b82 */ /* 0x000e240000000a00 */
[----:B0-----:R-:W-:-:S06]  /*0e50*/  IMAD.WIDE R2, R15, 0x4, R2 ;  /* 0x000000040f027825 */ /* 0x001fcc00078e0202 */
[----:B------:R0:W5:Y:S02]  /*0e60*/  LDG.E R3, desc[UR8][R2.64] ;  /* 0x0000000802037981 */ /* 0x000164000c1e1900 */
.L_x_24:
[----:B------:R-:W-:Y:S05]  /*0e70*/  BSYNC.RECONVERGENT B0 ;  /* 0x0000000000007941 */ /* 0x000fea0003800200 */
.L_x_23:
[----:B-----5:R4:W-:Y:S02]  /*0e80*/  STG.E desc[UR8][R4.64], R3 ;  /* 0x0000000304007986 */ /* 0x0209e4000c101908 */
.L_x_16:
[----:B------:R-:W-:Y:S05]  /*0e90*/  @P5 BRA `(.L_x_25) ;  /* 0xfffffff400445947 */ /* 0x000fea000383ffff */
[----:B------:R-:W-:Y:S05]  /*0ea0*/  @P4 BRA `(.L_x_26) ;  /* 0xfffffff400284947 */ /* 0x000fea000383ffff */
[----:B------:R-:W-:Y:S05]  /*0eb0*/  EXIT ;  /* 0x000000000000794d */ /* 0x000fea0003800000 */
.L_x_27:
        /* <DEDUP_REMOVED lines=12> */
.L_x_30:


//--------------------- .nv.shared.reserved.0     --------------------------
	.section	.nv.shared.reserved.0,"aw",@nobits
	.weak		__nv_reservedSMEM_offset_0_alias
	.size		__nv_reservedSMEM_offset_0_alias, 0, 64
	.other		__nv_reservedSMEM_offset_0_alias,@"STO_CUDA_RESERVED_SHARED STV_DEFAULT"
__nv_reservedSMEM_offset_0_alias:
	.zero		0
	.zero		64


//--------------------- .nv.constant0._Z18compute_dLdB_floatPfS_iii --------------------------
	.section	.nv.constant0._Z18compute_dLdB_floatPfS_iii,"a",@progbits
	.sectionflags	@""
	.align	4
.nv.constant0._Z18compute_dLdB_floatPfS_iii:
	.zero		924


//--------------------- .nv.constant0._Z18compute_dLdW_floatPfS_S_iiii --------------------------
	.section	.nv.constant0._Z18compute_dLdW_floatPfS_S_iiii,"a",@progbits
	.sectionflags	@""
	.align	4
.nv.constant0._Z18compute_dLdW_floatPfS_S_iiii:
	.zero		936


//--------------------- .nv.constant0._Z18unrollKernel_floatPKfPfiiiiii --------------------------
	.section	.nv.constant0._Z18unrollKernel_floatPKfPfiiiiii,"a",@progbits
	.sectionflags	@""
	.align	4
.nv.constant0._Z18unrollKernel_floatPKfPfiiiiii:
	.zero		936


//--------------------- SYMBOLS --------------------------

	.type		.nv.reservedSmem.offset0,@object
	.size		.nv.reservedSmem.offset0,0x4
